	.target	sm_90a

	.elftype	@"ET_EXEC"


//--------------------- .note.nv.tkinfo           --------------------------
	.section	.note.nv.tkinfo,"",@"SHT_NOTE"
	.sectionflags	@"SHF_NOTE_NV_TKINFO"
	.tkinfo
        /*0018*/ 	.word	0x00000002
        /*0030*/ 	.string	""
        /*0030*/ 	.string	"ptxas"
        /*0030*/ 	.string	"Cuda compilation tools, release 13.0, V13.0.88"
        /*0030*/ 	.string	"Build cuda_13.0.r13.0/compiler.36424714_0"
        /*0030*/ 	.string	"-arch sm_90a -m 64 "



//--------------------- .note.nv.cuinfo           --------------------------
	.section	.note.nv.cuinfo,"",@"SHT_NOTE"
	.sectionflags	@"SHF_NOTE_NV_CUINFO"
        /*0018*/ 	.short	0x0002
        /*001a*/ 	.short	0x005a
        /*001c*/ 	.short	0x0082
	.zero		2


//--------------------- .nv.info                  --------------------------
	.section	.nv.info,"",@"SHT_CUDA_INFO"
	.align	4


	//----- nvinfo : EIATTR_REGCOUNT
	.align		4
        /*0000*/ 	.byte	0x04, 0x2f
        /*0002*/ 	.short	(.L_12 - .L_11)
	.align		4
.L_11:
        /*0004*/ 	.word	index@(_ZN7cutlass13device_kernelINS_4gemm6kernel13GemmUniversalIN4cute5tupleIJiiiiEEENS1_10collective13CollectiveMmaINS1_37MainloopSm90TmaGmmaWarpSpecializedFP8ILi18ENS5_IJNS4_1CILi2EEENSA_ILi4EEENSA_ILi1EEEEEENS1_35KernelTmaWarpSpecializedCooperativeEEENS5_IJNSA_ILi256EEENSA_ILi128EEENSA_ILi32EEEEEENS_12float_e5m2_tENS5_IJlSD_lEEESL_SM_NS4_8TiledMMAINS4_8MMA_AtomIJNS4_4SM904GMMA31MMA_64x128x32_F32E5M2E5M2_SS_TNILNSQ_7ScaleInE1ELSS_1EEEEEENS4_6LayoutINS5_IJSB_SD_SD_EEENS5_IJSD_NSA_ILi0EEESX_EEEEENS5_IJNS4_10UnderscoreES10_S10_EEEEENS4_23SM90_TMA_LOAD_MULTICASTENS4_14ComposedLayoutINS4_7SwizzleILi1ELi4ELi3EEENS4_18smem_ptr_flag_bitsILi8EEENSV_INS5_IJNSA_ILi8EEESJ_EEENS5_IJSJ_SD_EEEEEEEvNS4_8identityES13_S1D_vS1E_EENS_8epilogue10collective6detail29Sm90TmaWarpSpecializedAdapterINS1H_15DefaultEpilogueISL_SM_SM_NS1G_6thread17LinearCombinationISL_Li1EffLNS1L_9ScaleType4KindE0ELNS_15FloatRoundStyleE2ESL_EENS1_15EpilogueDefaultEEEEEvvEEEEvNT_6ParamsE)
        /*0008*/ 	.word	0x000000a8


	//----- nvinfo : EIATTR_FRAME_SIZE
	.align		4
.L_12:
        /*000c*/ 	.byte	0x04, 0x11
        /*000e*/ 	.short	(.L_14 - .L_13)
	.align		4
.L_13:
        /*0010*/ 	.word	index@(_ZN7cutlass13device_kernelINS_4gemm6kernel13GemmUniversalIN4cute5tupleIJiiiiEEENS1_10collective13CollectiveMmaINS1_37MainloopSm90TmaGmmaWarpSpecializedFP8ILi18ENS5_IJNS4_1CILi2EEENSA_ILi4EEENSA_ILi1EEEEEENS1_35KernelTmaWarpSpecializedCooperativeEEENS5_IJNSA_ILi256EEENSA_ILi128EEENSA_ILi32EEEEEENS_12float_e5m2_tENS5_IJlSD_lEEESL_SM_NS4_8TiledMMAINS4_8MMA_AtomIJNS4_4SM904GMMA31MMA_64x128x32_F32E5M2E5M2_SS_TNILNSQ_7ScaleInE1ELSS_1EEEEEENS4_6LayoutINS5_IJSB_SD_SD_EEENS5_IJSD_NSA_ILi0EEESX_EEEEENS5_IJNS4_10UnderscoreES10_S10_EEEEENS4_23SM90_TMA_LOAD_MULTICASTENS4_14ComposedLayoutINS4_7SwizzleILi1ELi4ELi3EEENS4_18smem_ptr_flag_bitsILi8EEENSV_INS5_IJNSA_ILi8EEESJ_EEENS5_IJSJ_SD_EEEEEEEvNS4_8identityES13_S1D_vS1E_EENS_8epilogue10collective6detail29Sm90TmaWarpSpecializedAdapterINS1H_15DefaultEpilogueISL_SM_SM_NS1G_6thread17LinearCombinationISL_Li1EffLNS1L_9ScaleType4KindE0ELNS_15FloatRoundStyleE2ESL_EENS1_15EpilogueDefaultEEEEEvvEEEEvNT_6ParamsE)
        /*0014*/ 	.word	0x00000108


	//----- nvinfo : EIATTR_MIN_STACK_SIZE
	.align		4
.L_14:
        /*0018*/ 	.byte	0x04, 0x12
        /*001a*/ 	.short	(.L_16 - .L_15)
	.align		4
.L_15:
        /*001c*/ 	.word	index@(_ZN7cutlass13device_kernelINS_4gemm6kernel13GemmUniversalIN4cute5tupleIJiiiiEEENS1_10collective13CollectiveMmaINS1_37MainloopSm90TmaGmmaWarpSpecializedFP8ILi18ENS5_IJNS4_1CILi2EEENSA_ILi4EEENSA_ILi1EEEEEENS1_35KernelTmaWarpSpecializedCooperativeEEENS5_IJNSA_ILi256EEENSA_ILi128EEENSA_ILi32EEEEEENS_12float_e5m2_tENS5_IJlSD_lEEESL_SM_NS4_8TiledMMAINS4_8MMA_AtomIJNS4_4SM904GMMA31MMA_64x128x32_F32E5M2E5M2_SS_TNILNSQ_7ScaleInE1ELSS_1EEEEEENS4_6LayoutINS5_IJSB_SD_SD_EEENS5_IJSD_NSA_ILi0EEESX_EEEEENS5_IJNS4_10UnderscoreES10_S10_EEEEENS4_23SM90_TMA_LOAD_MULTICASTENS4_14ComposedLayoutINS4_7SwizzleILi1ELi4ELi3EEENS4_18smem_ptr_flag_bitsILi8EEENSV_INS5_IJNSA_ILi8EEESJ_EEENS5_IJSJ_SD_EEEEEEEvNS4_8identityES13_S1D_vS1E_EENS_8epilogue10collective6detail29Sm90TmaWarpSpecializedAdapterINS1H_15DefaultEpilogueISL_SM_SM_NS1G_6thread17LinearCombinationISL_Li1EffLNS1L_9ScaleType4KindE0ELNS_15FloatRoundStyleE2ESL_EENS1_15EpilogueDefaultEEEEEvvEEEEvNT_6ParamsE)
        /*0020*/ 	.word	0x00000108
.L_16:


//--------------------- .nv.compat                --------------------------
	.section	.nv.compat,"",@"SHT_CUDA_COMPAT_INFO"
	.align	4
        /*0000*/ 	.byte	0x02, 0x09, 0x01, 0x00, 0x02, 0x02, 0x04, 0x00, 0x02, 0x05, 0x05, 0x00, 0x03, 0x07, 0x01, 0x01
        /*0010*/ 	.byte	0x02, 0x03, 0x01, 0x00, 0x02, 0x06, 0x01, 0x00, 0x04, 0x0b, 0x08, 0x00, 0x00, 0x00, 0x00, 0x00
        /*0020*/ 	.byte	0x00, 0x00, 0x00, 0x00


//--------------------- .nv.info._ZN7cutlass13device_kernelINS_4gemm6kernel13GemmUniversalIN4cute5tupleIJiiiiEEENS1_10collective13CollectiveMmaINS1_37MainloopSm90TmaGmmaWarpSpecializedFP8ILi18ENS5_IJNS4_1CILi2EEENSA_ILi4EEENSA_ILi1EEEEEENS1_35KernelTmaWarpSpecializedCooperativeEEENS5_IJNSA_ILi256EEENSA_ILi128EEENSA_ILi32EEEEEENS_12float_e5m2_tENS5_IJlSD_lEEESL_SM_NS4_8TiledMMAINS4_8MMA_AtomIJNS4_4SM904GMMA31MMA_64x128x32_F32E5M2E5M2_SS_TNILNSQ_7ScaleInE1ELSS_1EEEEEENS4_6LayoutINS5_IJSB_SD_SD_EEENS5_IJSD_NSA_ILi0EEESX_EEEEENS5_IJNS4_10UnderscoreES10_S10_EEEEENS4_23SM90_TMA_LOAD_MULTICASTENS4_14ComposedLayoutINS4_7SwizzleILi1ELi4ELi3EEENS4_18smem_ptr_flag_bitsILi8EEENSV_INS5_IJNSA_ILi8EEESJ_EEENS5_IJSJ_SD_EEEEEEEvNS4_8identityES13_S1D_vS1E_EENS_8epilogue10collective6detail29Sm90TmaWarpSpecializedAdapterINS1H_15DefaultEpilogueISL_SM_SM_NS1G_6thread17LinearCombinationISL_Li1EffLNS1L_9ScaleType4KindE0ELNS_15FloatRoundStyleE2ESL_EENS1_15EpilogueDefaultEEEEEvvEEEEvNT_6ParamsE --------------------------
	.section	.nv.info._ZN7cutlass13device_kernelINS_4gemm6kernel13GemmUniversalIN4cute5tupleIJiiiiEEENS1_10collective13CollectiveMmaINS1_37MainloopSm90TmaGmmaWarpSpecializedFP8ILi18ENS5_IJNS4_1CILi2EEENSA_ILi4EEENSA_ILi1EEEEEENS1_35KernelTmaWarpSpecializedCooperativeEEENS5_IJNSA_ILi256EEENSA_ILi128EEENSA_ILi32EEEEEENS_12float_e5m2_tENS5_IJlSD_lEEESL_SM_NS4_8TiledMMAINS4_8MMA_AtomIJNS4_4SM904GMMA31MMA_64x128x32_F32E5M2E5M2_SS_TNILNSQ_7ScaleInE1ELSS_1EEEEEENS4_6LayoutINS5_IJSB_SD_SD_EEENS5_IJSD_NSA_ILi0EEESX_EEEEENS5_IJNS4_10UnderscoreES10_S10_EEEEENS4_23SM90_TMA_LOAD_MULTICASTENS4_14ComposedLayoutINS4_7SwizzleILi1ELi4ELi3EEENS4_18smem_ptr_flag_bitsILi8EEENSV_INS5_IJNSA_ILi8EEESJ_EEENS5_IJSJ_SD_EEEEEEEvNS4_8identityES13_S1D_vS1E_EENS_8epilogue10collective6detail29Sm90TmaWarpSpecializedAdapterINS1H_15DefaultEpilogueISL_SM_SM_NS1G_6thread17LinearCombinationISL_Li1EffLNS1L_9ScaleType4KindE0ELNS_15FloatRoundStyleE2ESL_EENS1_15EpilogueDefaultEEEEEvvEEEEvNT_6ParamsE,"",@"SHT_CUDA_INFO"
	.sectionflags	@""
	.align	4


	//----- nvinfo : EIATTR_CUDA_API_VERSION
	.align		4
        /*0000*/ 	.byte	0x04, 0x37
        /*0002*/ 	.short	(.L_18 - .L_17)
.L_17:
        /*0004*/ 	.word	0x00000082


	//----- nvinfo : EIATTR_KPARAM_INFO
	.align		4
.L_18:
        /*0008*/ 	.byte	0x04, 0x17
        /*000a*/ 	.short	(.L_20 - .L_19)
.L_19:
        /*000c*/ 	.word	0x00000000
        /*0010*/ 	.short	0x0000
        /*0012*/ 	.short	0x0070
        /*0014*/ 	.byte	0x00, 0xf0, 0x01, 0x10


	//----- nvinfo : EIATTR_SPARSE_MMA_MASK
	.align		4
.L_20:
        /*0018*/ 	.byte	0x03, 0x50
        /*001a*/ 	.short	0x0000


	//----- nvinfo : EIATTR_MAXREG_COUNT
	.align		4
        /*001c*/ 	.byte	0x03, 0x1b
        /*001e*/ 	.short	0x00a8


	//----- nvinfo : EIATTR_NUM_BARRIERS
	.align		4
        /*0020*/ 	.byte	0x02, 0x4c
        /*0022*/ 	.byte	0x01
	.zero		1


	//----- nvinfo : EIATTR_ANNOTATIONS
	.align		4
        /*0024*/ 	.byte	0x04, 0x55
        /*0026*/ 	.short	(.L_22 - .L_21)


	//   ....[0]....
.L_21:
        /*0028*/ 	.word	0x00000001
        /*002c*/ 	.byte	0x00, 0x09, 0x00, 0x00, 0x01, 0x00, 0x00, 0x00, 0xf0, 0x09, 0x00, 0x00, 0x01, 0x00, 0x00, 0x00
        /* <DEDUP_REMOVED lines=198> */
        /*0c9c*/ 	.byte	0x50, 0x0f, 0x01, 0x00


	//----- nvinfo : EIATTR_MERCURY_ISA_VERSION
	.align		4
.L_22:
        /*0ca0*/ 	.byte	0x03, 0x5f
        /*0ca2*/ 	.short	0x0101


	//----- nvinfo : EIATTR_INT_WARP_WIDE_INSTR_OFFSETS
	.align		4
        /*0ca4*/ 	.byte	0x04, 0x31
        /*0ca6*/ 	.short	(.L_24 - .L_23)


	//   ....[0]....
.L_23:
        /*0ca8*/ 	.word	0x00000740


	//   ....[1]....
        /*0cac*/ 	.word	0x00000760


	//   ....[2]....
        /*0cb0*/ 	.word	0x000008d0


	//----- nvinfo : EIATTR_COOP_GROUP_MASK_REGIDS
	.align		4
.L_24:
        /*0cb4*/ 	.byte	0x04, 0x29
        /*0cb6*/ 	.short	(.L_26 - .L_25)


	//   ....[0]....
.L_25:
        /*0cb8*/ 	.word	0xffffffff


	//   ....[1]....
        /*0cbc*/ 	.word	0xffffffff


	//   ....[2]....
        /*0cc0*/ 	.word	0xffffffff


	//   ....[3]....
        /*0cc4*/ 	.word	0xffffffff


	//   ....[4]....
        /*0cc8*/ 	.word	0xffffffff


	//   ....[5]....
        /*0ccc*/ 	.word	0xffffffff


	//----- nvinfo : EIATTR_COOP_GROUP_INSTR_OFFSETS
	.align		4
.L_26:
        /*0cd0*/ 	.byte	0x04, 0x28
        /*0cd2*/ 	.short	(.L_28 - .L_27)


	//   ....[0]....
.L_27:
        /*0cd4*/ 	.word	0x00000070


	//   ....[1]....
        /*0cd8*/ 	.word	0x00000080


	//   ....[2]....
        /*0cdc*/ 	.word	0x000001a0


	//   ....[3]....
        /*0ce0*/ 	.word	0x000005b0


	//   ....[4]....
        /*0ce4*/ 	.word	0x00000a30


	//   ....[5]....
        /*0ce8*/ 	.word	0x000017b0


	//----- nvinfo : EIATTR_REG_RECONFIG
	.align		4
.L_28:
        /*0cec*/ 	.byte	0x01, 0x54
	.zero		2


	//----- nvinfo : EIATTR_MBARRIER_INSTR_OFFSETS
	.align		4
        /*0cf0*/ 	.byte	0x04, 0x39
        /*0cf2*/ 	.short	(.L_30 - .L_29)


	//   ....[0]....
.L_29:
        /*0cf4*/ 	.word	0x00000340
        /*0cf8*/ 	.word	0x000000ff
        /*0cfc*/ 	.word	0x00000000
        /*0d00*/ 	.short	0x0100
        /*0d02*/ 	.byte	0x09
	.zero		1


	//   ....[1]....
        /*0d04*/ 	.word	0x00000350
        /*0d08*/ 	.word	0x000000ff
        /*0d0c*/ 	.word	0x00000090
        /*0d10*/ 	.short	0x0100
        /*0d12*/ 	.byte	0x09
	.zero		1


	//   ....[2]....
        /*0d14*/ 	.word	0x00000360
        /*0d18*/ 	.word	0x000000ff
        /*0d1c*/ 	.word	0x00000008
        /*0d20*/ 	.short	0x0100
        /*0d22*/ 	.byte	0x09
	.zero		1


	//   ....[3]....
        /*0d24*/ 	.word	0x00000370
        /*0d28*/ 	.word	0x000000ff
        /*0d2c*/ 	.word	0x00000098
        /*0d30*/ 	.short	0x0100
        /*0d32*/ 	.byte	0x09
	.zero		1


	//   ....[4]....
        /*0d34*/ 	.word	0x00000380
        /*0d38*/ 	.word	0x000000ff
        /*0d3c*/ 	.word	0x00000010
        /*0d40*/ 	.short	0x0100
        /*0d42*/ 	.byte	0x09
	.zero		1


	//   ....[5]....
        /*0d44*/ 	.word	0x00000390
        /*0d48*/ 	.word	0x000000ff
        /*0d4c*/ 	.word	0x000000a0
        /*0d50*/ 	.short	0x0100
        /*0d52*/ 	.byte	0x09
	.zero		1


	//   ....[6]....
        /*0d54*/ 	.word	0x000003a0
        /*0d58*/ 	.word	0x000000ff
        /*0d5c*/ 	.word	0x00000018
        /*0d60*/ 	.short	0x0100
        /*0d62*/ 	.byte	0x09
	.zero		1


	//   ....[7]....
        /*0d64*/ 	.word	0x000003b0
        /*0d68*/ 	.word	0x000000ff
        /*0d6c*/ 	.word	0x000000a8
        /*0d70*/ 	.short	0x0100
        /*0d72*/ 	.byte	0x09
	.zero		1


	//   ....[8]....
        /*0d74*/ 	.word	0x000003c0
        /*0d78*/ 	.word	0x000000ff
        /*0d7c*/ 	.word	0x00000020
        /*0d80*/ 	.short	0x0100
        /*0d82*/ 	.byte	0x09
	.zero		1


	//   ....[9]....
        /*0d84*/ 	.word	0x000003d0
        /*0d88*/ 	.word	0x000000ff
        /*0d8c*/ 	.word	0x000000b0
        /*0d90*/ 	.short	0x0100
        /*0d92*/ 	.byte	0x09
	.zero		1


	//   ....[10]....
        /*0d94*/ 	.word	0x000003e0
        /*0d98*/ 	.word	0x000000ff
        /*0d9c*/ 	.word	0x00000028
        /*0da0*/ 	.short	0x0100
        /*0da2*/ 	.byte	0x09
	.zero		1


	//   ....[11]....
        /*0da4*/ 	.word	0x000003f0
        /*0da8*/ 	.word	0x000000ff
        /*0dac*/ 	.word	0x000000b8
        /*0db0*/ 	.short	0x0100
        /*0db2*/ 	.byte	0x09
	.zero		1


	//   ....[12]....
        /*0db4*/ 	.word	0x00000400
        /*0db8*/ 	.word	0x000000ff
        /*0dbc*/ 	.word	0x00000030
        /*0dc0*/ 	.short	0x0100
        /*0dc2*/ 	.byte	0x09
	.zero		1


	//   ....[13]....
        /*0dc4*/ 	.word	0x00000410
        /*0dc8*/ 	.word	0x000000ff
        /*0dcc*/ 	.word	0x000000c0
        /*0dd0*/ 	.short	0x0100
        /*0dd2*/ 	.byte	0x09
	.zero		1


	//   ....[14]....
        /*0dd4*/ 	.word	0x00000420
        /*0dd8*/ 	.word	0x000000ff
        /*0ddc*/ 	.word	0x00000038
        /*0de0*/ 	.short	0x0100
        /*0de2*/ 	.byte	0x09
	.zero		1


	//   ....[15]....
        /*0de4*/ 	.word	0x00000430
        /*0de8*/ 	.word	0x000000ff
        /*0dec*/ 	.word	0x000000c8
        /*0df0*/ 	.short	0x0100
        /*0df2*/ 	.byte	0x09
	.zero		1


	//   ....[16]....
        /*0df4*/ 	.word	0x00000440
        /*0df8*/ 	.word	0x000000ff
        /*0dfc*/ 	.word	0x00000040
        /*0e00*/ 	.short	0x0100
        /*0e02*/ 	.byte	0x09
	.zero		1


	//   ....[17]....
        /*0e04*/ 	.word	0x00000450
        /*0e08*/ 	.word	0x000000ff
        /*0e0c*/ 	.word	0x000000d0
        /*0e10*/ 	.short	0x0100
        /*0e12*/ 	.byte	0x09
	.zero		1


	//   ....[18]....
        /*0e14*/ 	.word	0x00000460
        /*0e18*/ 	.word	0x000000ff
        /*0e1c*/ 	.word	0x00000048
        /*0e20*/ 	.short	0x0100
        /*0e22*/ 	.byte	0x09
	.zero		1


	//   ....[19]....
        /*0e24*/ 	.word	0x00000470
        /*0e28*/ 	.word	0x000000ff
        /*0e2c*/ 	.word	0x000000d8
        /*0e30*/ 	.short	0x0100
        /*0e32*/ 	.byte	0x09
	.zero		1


	//   ....[20]....
        /*0e34*/ 	.word	0x00000480
        /*0e38*/ 	.word	0x000000ff
        /*0e3c*/ 	.word	0x00000050
        /*0e40*/ 	.short	0x0100
        /*0e42*/ 	.byte	0x09
	.zero		1


	//   ....[21]....
        /*0e44*/ 	.word	0x00000490
        /*0e48*/ 	.word	0x000000ff
        /*0e4c*/ 	.word	0x000000e0
        /*0e50*/ 	.short	0x0100
        /*0e52*/ 	.byte	0x09
	.zero		1


	//   ....[22]....
        /*0e54*/ 	.word	0x000004a0
        /*0e58*/ 	.word	0x000000ff
        /*0e5c*/ 	.word	0x00000058
        /*0e60*/ 	.short	0x0100
        /*0e62*/ 	.byte	0x09
	.zero		1


	//   ....[23]....
        /*0e64*/ 	.word	0x000004b0
        /*0e68*/ 	.word	0x000000ff
        /*0e6c*/ 	.word	0x000000e8
        /*0e70*/ 	.short	0x0100
        /*0e72*/ 	.byte	0x09
	.zero		1


	//   ....[24]....
        /*0e74*/ 	.word	0x000004c0
        /*0e78*/ 	.word	0x000000ff
        /*0e7c*/ 	.word	0x00000060
        /*0e80*/ 	.short	0x0100
        /*0e82*/ 	.byte	0x09
	.zero		1


	//   ....[25]....
        /*0e84*/ 	.word	0x000004d0
        /*0e88*/ 	.word	0x000000ff
        /*0e8c*/ 	.word	0x000000f0
        /*0e90*/ 	.short	0x0100
        /*0e92*/ 	.byte	0x09
	.zero		1


	//   ....[26]....
        /*0e94*/ 	.word	0x000004e0
        /*0e98*/ 	.word	0x000000ff
        /*0e9c*/ 	.word	0x00000068
        /*0ea0*/ 	.short	0x0100
        /*0ea2*/ 	.byte	0x09
	.zero		1


	//   ....[27]....
        /*0ea4*/ 	.word	0x000004f0
        /*0ea8*/ 	.word	0x000000ff
        /*0eac*/ 	.word	0x000000f8
        /*0eb0*/ 	.short	0x0100
        /*0eb2*/ 	.byte	0x09
	.zero		1


	//   ....[28]....
        /*0eb4*/ 	.word	0x00000500
        /*0eb8*/ 	.word	0x000000ff
        /*0ebc*/ 	.word	0x00000070
        /*0ec0*/ 	.short	0x0100
        /*0ec2*/ 	.byte	0x09
	.zero		1


	//   ....[29]....
        /*0ec4*/ 	.word	0x00000510
        /*0ec8*/ 	.word	0x000000ff
        /*0ecc*/ 	.word	0x00000100
        /*0ed0*/ 	.short	0x0100
        /*0ed2*/ 	.byte	0x09
	.zero		1


	//   ....[30]....
        /*0ed4*/ 	.word	0x00000520
        /*0ed8*/ 	.word	0x000000ff
        /*0edc*/ 	.word	0x00000078
        /*0ee0*/ 	.short	0x0100
        /*0ee2*/ 	.byte	0x09
	.zero		1


	//   ....[31]....
        /*0ee4*/ 	.word	0x00000530
        /*0ee8*/ 	.word	0x000000ff
        /*0eec*/ 	.word	0x00000108
        /*0ef0*/ 	.short	0x0100
        /*0ef2*/ 	.byte	0x09
	.zero		1


	//   ....[32]....
        /*0ef4*/ 	.word	0x00000540
        /*0ef8*/ 	.word	0x000000ff
        /*0efc*/ 	.word	0x00000080
        /*0f00*/ 	.short	0x0100
        /*0f02*/ 	.byte	0x09
	.zero		1


	//   ....[33]....
        /*0f04*/ 	.word	0x00000550
        /*0f08*/ 	.word	0x000000ff
        /*0f0c*/ 	.word	0x00000110
        /*0f10*/ 	.short	0x0100
        /*0f12*/ 	.byte	0x09
	.zero		1


	//   ....[34]....
        /*0f14*/ 	.word	0x00000560
        /*0f18*/ 	.word	0x000000ff
        /*0f1c*/ 	.word	0x00000088
        /*0f20*/ 	.short	0x0100
        /*0f22*/ 	.byte	0x09
	.zero		1


	//   ....[35]....
        /*0f24*/ 	.word	0x00000570
        /*0f28*/ 	.word	0x000000ff
        /*0f2c*/ 	.word	0x00000118
        /*0f30*/ 	.short	0x0100
        /*0f32*/ 	.byte	0x09
	.zero		1


	//   ....[36]....
        /*0f34*/ 	.word	0x00000960
        /*0f38*/ 	.word	0x000000ff
        /*0f3c*/ 	.word	0x00000130
        /*0f40*/ 	.short	0x0100
        /*0f42*/ 	.byte	0x06
	.zero		1


	//   ....[37]....
        /*0f44*/ 	.word	0x000009d0
        /*0f48*/ 	.word	0x000000ff
        /*0f4c*/ 	.word	0x00000138
        /*0f50*/ 	.short	0x0100
        /*0f52*/ 	.byte	0x06
	.zero		1


	//   ....[38]....
        /*0f54*/ 	.word	0x00001fc0
        /*0f58*/ 	.word	0x000000ff
        /*0f5c*/ 	.word	0x00000000
        /*0f60*/ 	.short	0x010a
        /*0f62*/ 	.byte	0x07
	.zero		1


	//   ....[39]....
        /*0f64*/ 	.word	0x00002020
        /*0f68*/ 	.word	0x000000ff
        /*0f6c*/ 	.word	0x00000000
        /*0f70*/ 	.short	0x010a
        /*0f72*/ 	.byte	0x07
	.zero		1


	//   ....[40]....
        /*0f74*/ 	.word	0x000031f0
        /*0f78*/ 	.word	0x000000ff
        /*0f7c*/ 	.word	0x00000000
        /*0f80*/ 	.short	0x010a
        /*0f82*/ 	.byte	0x09
	.zero		1


	//   ....[41]....
        /*0f84*/ 	.word	0x00003230
        /*0f88*/ 	.word	0x000000ff
        /*0f8c*/ 	.word	0x00000000
        /*0f90*/ 	.short	0x010a
        /*0f92*/ 	.byte	0x09
	.zero		1


	//   ....[42]....
        /*0f94*/ 	.word	0x000042a0
        /*0f98*/ 	.word	0x000000e5
        /*0f9c*/ 	.word	0x00000000
        /*0fa0*/ 	.short	0x0101
        /*0fa2*/ 	.byte	0x3f
	.zero		1


	//   ....[43]....
        /*0fa4*/ 	.word	0x000054c0
        /*0fa8*/ 	.word	0x00000018
        /*0fac*/ 	.word	0x00000000
        /*0fb0*/ 	.short	0x0101
        /*0fb2*/ 	.byte	0x3f
	.zero		1


	//   ....[44]....
        /*0fb4*/ 	.word	0x0000f950
        /*0fb8*/ 	.word	0x0000000b
        /*0fbc*/ 	.word	0x00000090
        /*0fc0*/ 	.short	0x010a
        /*0fc2*/ 	.byte	0x3f
	.zero		1


	//   ....[45]....
        /*0fc4*/ 	.word	0x0000fd40
        /*0fc8*/ 	.word	0x00000004
        /*0fcc*/ 	.word	0x00000138
        /*0fd0*/ 	.short	0x0101
        /*0fd2*/ 	.byte	0x3f
	.zero		1


	//   ....[46]....
        /*0fd4*/ 	.word	0x000104c0
        /*0fd8*/ 	.word	0x00000007
        /*0fdc*/ 	.word	0x00000000
        /*0fe0*/ 	.short	0x010a
        /*0fe2*/ 	.byte	0x3f
	.zero		1


	//   ....[47]....
        /*0fe4*/ 	.word	0x00010540
        /*0fe8*/ 	.word	0x00000009
        /*0fec*/ 	.word	0x00000000
        /*0ff0*/ 	.short	0x010a
        /*0ff2*/ 	.byte	0x3f
	.zero		1


	//   ....[48]....
        /*0ff4*/ 	.word	0x000105d0
        /*0ff8*/ 	.word	0x00000006
        /*0ffc*/ 	.word	0x00000000
        /*1000*/ 	.short	0x010a
        /*1002*/ 	.byte	0x3f
	.zero		1


	//   ....[49]....
        /*1004*/ 	.word	0x00010660
        /*1008*/ 	.word	0x00000009
        /*100c*/ 	.word	0x00000000
        /*1010*/ 	.short	0x010a
        /*1012*/ 	.byte	0x3f
	.zero		1


	//   ....[50]....
        /*1014*/ 	.word	0x000106f0
        /*1018*/ 	.word	0x00000006
        /*101c*/ 	.word	0x00000000
        /*1020*/ 	.short	0x010a
        /*1022*/ 	.byte	0x3f
	.zero		1


	//   ....[51]....
        /*1024*/ 	.word	0x00010780
        /*1028*/ 	.word	0x00000009
        /*102c*/ 	.word	0x00000000
        /*1030*/ 	.short	0x010a
        /*1032*/ 	.byte	0x3f
	.zero		1


	//   ....[52]....
        /*1034*/ 	.word	0x00010810
        /*1038*/ 	.word	0x00000006
        /*103c*/ 	.word	0x00000000
        /*1040*/ 	.short	0x010a
        /*1042*/ 	.byte	0x3f
	.zero		1


	//   ....[53]....
        /*1044*/ 	.word	0x000108a0
        /*1048*/ 	.word	0x00000009
        /*104c*/ 	.word	0x00000000
        /*1050*/ 	.short	0x010a
        /*1052*/ 	.byte	0x3f
	.zero		1


	//   ....[54]....
        /*1054*/ 	.word	0x00010930
        /*1058*/ 	.word	0x00000006
        /*105c*/ 	.word	0x00000000
        /*1060*/ 	.short	0x010a
        /*1062*/ 	.byte	0x3f
	.zero		1


	//   ....[55]....
        /*1064*/ 	.word	0x000109c0
        /*1068*/ 	.word	0x00000009
        /*106c*/ 	.word	0x00000000
        /*1070*/ 	.short	0x010a
        /*1072*/ 	.byte	0x3f
	.zero		1


	//   ....[56]....
        /*1074*/ 	.word	0x00010a50
        /*1078*/ 	.word	0x00000006
        /*107c*/ 	.word	0x00000000
        /*1080*/ 	.short	0x010a
        /*1082*/ 	.byte	0x3f
	.zero		1


	//   ....[57]....
        /*1084*/ 	.word	0x00010ae0
        /*1088*/ 	.word	0x00000009
        /*108c*/ 	.word	0x00000000
        /*1090*/ 	.short	0x010a
        /*1092*/ 	.byte	0x3f
	.zero		1


	//   ....[58]....
        /*1094*/ 	.word	0x00010b70
        /*1098*/ 	.word	0x00000006
        /*109c*/ 	.word	0x00000000
        /*10a0*/ 	.short	0x010a
        /*10a2*/ 	.byte	0x3f
	.zero		1


	//   ....[59]....
        /*10a4*/ 	.word	0x00010c00
        /*10a8*/ 	.word	0x00000009
        /*10ac*/ 	.word	0x00000000
        /*10b0*/ 	.short	0x010a
        /*10b2*/ 	.byte	0x3f
	.zero		1


	//   ....[60]....
        /*10b4*/ 	.word	0x00010c90
        /*10b8*/ 	.word	0x00000006
        /*10bc*/ 	.word	0x00000000
        /*10c0*/ 	.short	0x010a
        /*10c2*/ 	.byte	0x3f
	.zero		1


	//   ....[61]....
        /*10c4*/ 	.word	0x00010d20
        /*10c8*/ 	.word	0x00000009
        /*10cc*/ 	.word	0x00000000
        /*10d0*/ 	.short	0x010a
        /*10d2*/ 	.byte	0x3f
	.zero		1


	//   ....[62]....
        /*10d4*/ 	.word	0x00010db0
        /*10d8*/ 	.word	0x00000006
        /*10dc*/ 	.word	0x00000000
        /*10e0*/ 	.short	0x010a
        /*10e2*/ 	.byte	0x3f
	.zero		1


	//   ....[63]....
        /*10e4*/ 	.word	0x00010e40
        /*10e8*/ 	.word	0x00000003
        /*10ec*/ 	.word	0x00000000
        /*10f0*/ 	.short	0x010a
        /*10f2*/ 	.byte	0x3f
	.zero		1


	//   ....[64]....
        /*10f4*/ 	.word	0x00010eb0
        /*10f8*/ 	.word	0x00000003
        /*10fc*/ 	.word	0x00000000
        /*1100*/ 	.short	0x010a
        /*1102*/ 	.byte	0x3f
	.zero		1


	//   ....[65]....
        /*1104*/ 	.word	0x00010f20
        /*1108*/ 	.word	0x00000000
        /*110c*/ 	.word	0x00000000
        /*1110*/ 	.short	0x010a
        /*1112*/ 	.byte	0x3f
	.zero		1


	//   ....[66]....
        /*1114*/ 	.word	0x00011000
        /*1118*/ 	.word	0x0000000b
        /*111c*/ 	.word	0x00000090
        /*1120*/ 	.short	0x010a
        /*1122*/ 	.byte	0x3f
	.zero		1


	//   ....[67]....
        /*1124*/ 	.word	0x000110d0
        /*1128*/ 	.word	0x00000007
        /*112c*/ 	.word	0x00000000
        /*1130*/ 	.short	0x010a
        /*1132*/ 	.byte	0x3f
	.zero		1


	//   ....[68]....
        /*1134*/ 	.word	0x00011120
        /*1138*/ 	.word	0x00000009
        /*113c*/ 	.word	0x00000000
        /*1140*/ 	.short	0x010a
        /*1142*/ 	.byte	0x3f
	.zero		1


	//   ....[69]....
        /*1144*/ 	.word	0x00011170
        /*1148*/ 	.word	0x00000006
        /*114c*/ 	.word	0x00000000
        /*1150*/ 	.short	0x010a
        /*1152*/ 	.byte	0x3f
	.zero		1


	//   ....[70]....
        /*1154*/ 	.word	0x000111c0
        /*1158*/ 	.word	0x00000009
        /*115c*/ 	.word	0x00000000
        /*1160*/ 	.short	0x010a
        /*1162*/ 	.byte	0x3f
	.zero		1


	//   ....[71]....
        /*1164*/ 	.word	0x00011210
        /*1168*/ 	.word	0x00000006
        /*116c*/ 	.word	0x00000000
        /*1170*/ 	.short	0x010a
        /*1172*/ 	.byte	0x3f
	.zero		1


	//   ....[72]....
        /*1174*/ 	.word	0x00011260
        /*1178*/ 	.word	0x00000009
        /*117c*/ 	.word	0x00000000
        /*1180*/ 	.short	0x010a
        /*1182*/ 	.byte	0x3f
	.zero		1


	//   ....[73]....
        /*1184*/ 	.word	0x000112b0
        /*1188*/ 	.word	0x00000006
        /*118c*/ 	.word	0x00000000
        /*1190*/ 	.short	0x010a
        /*1192*/ 	.byte	0x3f
	.zero		1


	//   ....[74]....
        /*1194*/ 	.word	0x00011300
        /*1198*/ 	.word	0x00000009
        /*119c*/ 	.word	0x00000000
        /*11a0*/ 	.short	0x010a
        /*11a2*/ 	.byte	0x3f
	.zero		1


	//   ....[75]....
        /*11a4*/ 	.word	0x00011350
        /*11a8*/ 	.word	0x00000006
        /*11ac*/ 	.word	0x00000000
        /*11b0*/ 	.short	0x010a
        /*11b2*/ 	.byte	0x3f
	.zero		1


	//   ....[76]....
        /*11b4*/ 	.word	0x000113a0
        /*11b8*/ 	.word	0x00000009
        /*11bc*/ 	.word	0x00000000
        /*11c0*/ 	.short	0x010a
        /*11c2*/ 	.byte	0x3f
	.zero		1


	//   ....[77]....
        /*11c4*/ 	.word	0x000113f0
        /*11c8*/ 	.word	0x00000006
        /*11cc*/ 	.word	0x00000000
        /*11d0*/ 	.short	0x010a
        /*11d2*/ 	.byte	0x3f
	.zero		1


	//   ....[78]....
        /*11d4*/ 	.word	0x00011440
        /*11d8*/ 	.word	0x00000009
        /*11dc*/ 	.word	0x00000000
        /*11e0*/ 	.short	0x010a
        /*11e2*/ 	.byte	0x3f
	.zero		1


	//   ....[79]....
        /*11e4*/ 	.word	0x00011490
        /*11e8*/ 	.word	0x00000006
        /*11ec*/ 	.word	0x00000000
        /*11f0*/ 	.short	0x010a
        /*11f2*/ 	.byte	0x3f
	.zero		1


	//   ....[80]....
        /*11f4*/ 	.word	0x000114e0
        /*11f8*/ 	.word	0x00000009
        /*11fc*/ 	.word	0x00000000
        /*1200*/ 	.short	0x010a
        /*1202*/ 	.byte	0x3f
	.zero		1


	//   ....[81]....
        /*1204*/ 	.word	0x00011530
        /*1208*/ 	.word	0x00000006
        /*120c*/ 	.word	0x00000000
        /*1210*/ 	.short	0x010a
        /*1212*/ 	.byte	0x3f
	.zero		1


	//   ....[82]....
        /*1214*/ 	.word	0x00011580
        /*1218*/ 	.word	0x00000009
        /*121c*/ 	.word	0x00000000
        /*1220*/ 	.short	0x010a
        /*1222*/ 	.byte	0x3f
	.zero		1


	//   ....[83]....
        /*1224*/ 	.word	0x000115d0
        /*1228*/ 	.word	0x00000006
        /*122c*/ 	.word	0x00000000
        /*1230*/ 	.short	0x010a
        /*1232*/ 	.byte	0x3f
	.zero		1


	//----- nvinfo : EIATTR_NUM_MBARRIERS
	.align		4
.L_30:
        /*1234*/ 	.byte	0x03, 0x38
        /*1236*/ 	.short	0x0026


	//----- nvinfo : EIATTR_EXIT_INSTR_OFFSETS
	.align		4
        /*1238*/ 	.byte	0x04, 0x1c
        /*123a*/ 	.short	(.L_32 - .L_31)


	//   ....[0]....
.L_31:
        /*123c*/ 	.word	0x00000bc0


	//   ....[1]....
        /*1240*/ 	.word	0x00001450


	//   ....[2]....
        /*1244*/ 	.word	0x0000ef60


	//   ....[3]....
        /*1248*/ 	.word	0x0000f4f0


	//   ....[4]....
        /*124c*/ 	.word	0x00010e90


	//----- nvinfo : EIATTR_MAX_THREADS
	.align		4
.L_32:
        /*1250*/ 	.byte	0x04, 0x05
        /*1252*/ 	.short	(.L_34 - .L_33)
.L_33:
        /*1254*/ 	.word	0x00000180
        /*1258*/ 	.word	0x00000001
        /*125c*/ 	.word	0x00000001


	//----- nvinfo : EIATTR_CRS_STACK_SIZE
	.align		4
.L_34:
        /*1260*/ 	.byte	0x04, 0x1e
        /*1262*/ 	.short	(.L_36 - .L_35)
.L_35:
        /*1264*/ 	.word	0x00000000


	//----- nvinfo : EIATTR_CBANK_PARAM_SIZE
	.align		4
.L_36:
        /*1268*/ 	.byte	0x03, 0x19
        /*126a*/ 	.short	0x0470


	//----- nvinfo : EIATTR_PARAM_CBANK
	.align		4
        /*126c*/ 	.byte	0x04, 0x0a
        /*126e*/ 	.short	(.L_38 - .L_37)
	.align		4
.L_37:
        /*1270*/ 	.word	index@(.nv.constant0._ZN7cutlass13device_kernelINS_4gemm6kernel13GemmUniversalIN4cute5tupleIJiiiiEEENS1_10collective13CollectiveMmaINS1_37MainloopSm90TmaGmmaWarpSpecializedFP8ILi18ENS5_IJNS4_1CILi2EEENSA_ILi4EEENSA_ILi1EEEEEENS1_35KernelTmaWarpSpecializedCooperativeEEENS5_IJNSA_ILi256EEENSA_ILi128EEENSA_ILi32EEEEEENS_12float_e5m2_tENS5_IJlSD_lEEESL_SM_NS4_8TiledMMAINS4_8MMA_AtomIJNS4_4SM904GMMA31MMA_64x128x32_F32E5M2E5M2_SS_TNILNSQ_7ScaleInE1ELSS_1EEEEEENS4_6LayoutINS5_IJSB_SD_SD_EEENS5_IJSD_NSA_ILi0EEESX_EEEEENS5_IJNS4_10UnderscoreES10_S10_EEEEENS4_23SM90_TMA_LOAD_MULTICASTENS4_14ComposedLayoutINS4_7SwizzleILi1ELi4ELi3EEENS4_18smem_ptr_flag_bitsILi8EEENSV_INS5_IJNSA_ILi8EEESJ_EEENS5_IJSJ_SD_EEEEEEEvNS4_8identityES13_S1D_vS1E_EENS_8epilogue10collective6detail29Sm90TmaWarpSpecializedAdapterINS1H_15DefaultEpilogueISL_SM_SM_NS1G_6thread17LinearCombinationISL_Li1EffLNS1L_9ScaleType4KindE0ELNS_15FloatRoundStyleE2ESL_EENS1_15EpilogueDefaultEEEEEvvEEEEvNT_6ParamsE)
        /*1274*/ 	.short	0x0210
        /*1276*/ 	.short	0x0470


	//----- nvinfo : EIATTR_SW_WAR
	.align		4
.L_38:
        /*1278*/ 	.byte	0x04, 0x36
        /*127a*/ 	.short	(.L_40 - .L_39)
.L_39:
        /*127c*/ 	.word	0x00000008
.L_40:


//--------------------- .nv.callgraph             --------------------------
	.section	.nv.callgraph,"",@"SHT_CUDA_CALLGRAPH"
	.align	4
	.sectionentsize	8
	.align		4
        /*0000*/ 	.word	0x00000000
	.align		4
        /*0004*/ 	.word	0xffffffff
	.align		4
        /*0008*/ 	.word	0x00000000
	.align		4
        /*000c*/ 	.word	0xfffffffe
	.align		4
        /*0010*/ 	.word	0x00000000
	.align		4
        /*0014*/ 	.word	0xfffffffd
	.align		4
        /*0018*/ 	.word	0x00000000
	.align		4
        /*001c*/ 	.word	0xfffffffc


//--------------------- .nv.constant4             --------------------------
	.section	.nv.constant4,"a",@progbits
	.align	8
	.align		8
.nv.constant4:
        /*0000*/ 	.dword	_ZN40_INTERNAL_a6ea3caa_4_k_cu_34d82cd6_200274cuda3std3__45__cpo5beginE
	.align		8
        /*0008*/ 	.dword	_ZN40_INTERNAL_a6ea3caa_4_k_cu_34d82cd6_200274cuda3std3__45__cpo3endE
	.align		8
        /*0010*/ 	.dword	_ZN40_INTERNAL_a6ea3caa_4_k_cu_34d82cd6_200274cuda3std3__45__cpo6cbeginE
	.align		8
        /*0018*/ 	.dword	_ZN40_INTERNAL_a6ea3caa_4_k_cu_34d82cd6_200274cuda3std3__45__cpo4cendE
	.align		8
        /*0020*/ 	.dword	_ZN40_INTERNAL_a6ea3caa_4_k_cu_34d82cd6_200274cuda3std3__442_GLOBAL__N__a6ea3caa_4_k_cu_34d82cd6_200276ignoreE
	.align		8
        /*0028*/ 	.dword	_ZN40_INTERNAL_a6ea3caa_4_k_cu_34d82cd6_200274cuda3std3__419piecewise_constructE
	.align		8
        /*0030*/ 	.dword	_ZN40_INTERNAL_a6ea3caa_4_k_cu_34d82cd6_200274cuda3std3__48in_placeE
	.align		8
        /*0038*/ 	.dword	_ZN40_INTERNAL_a6ea3caa_4_k_cu_34d82cd6_200274cuda3std6ranges3__45__cpo4swapE
	.align		8
        /*0040*/ 	.dword	_ZN40_INTERNAL_a6ea3caa_4_k_cu_34d82cd6_200274cuda3std6ranges3__45__cpo9iter_moveE
	.align		8
        /*0048*/ 	.dword	_ZN40_INTERNAL_a6ea3caa_4_k_cu_34d82cd6_200274cute7productE
	.align		8
        /*0050*/ 	.dword	_ZN40_INTERNAL_a6ea3caa_4_k_cu_34d82cd6_200274cute1_E


//--------------------- .text._ZN7cutlass13device_kernelINS_4gemm6kernel13GemmUniversalIN4cute5tupleIJiiiiEEENS1_10collective13CollectiveMmaINS1_37MainloopSm90TmaGmmaWarpSpecializedFP8ILi18ENS5_IJNS4_1CILi2EEENSA_ILi4EEENSA_ILi1EEEEEENS1_35KernelTmaWarpSpecializedCooperativeEEENS5_IJNSA_ILi256EEENSA_ILi128EEENSA_ILi32EEEEEENS_12float_e5m2_tENS5_IJlSD_lEEESL_SM_NS4_8TiledMMAINS4_8MMA_AtomIJNS4_4SM904GMMA31MMA_64x128x32_F32E5M2E5M2_SS_TNILNSQ_7ScaleInE1ELSS_1EEEEEENS4_6LayoutINS5_IJSB_SD_SD_EEENS5_IJSD_NSA_ILi0EEESX_EEEEENS5_IJNS4_10UnderscoreES10_S10_EEEEENS4_23SM90_TMA_LOAD_MULTICASTENS4_14ComposedLayoutINS4_7SwizzleILi1ELi4ELi3EEENS4_18smem_ptr_flag_bitsILi8EEENSV_INS5_IJNSA_ILi8EEESJ_EEENS5_IJSJ_SD_EEEEEEEvNS4_8identityES13_S1D_vS1E_EENS_8epilogue10collective6detail29Sm90TmaWarpSpecializedAdapterINS1H_15DefaultEpilogueISL_SM_SM_NS1G_6thread17LinearCombinationISL_Li1EffLNS1L_9ScaleType4KindE0ELNS_15FloatRoundStyleE2ESL_EENS1_15EpilogueDefaultEEEEEvvEEEEvNT_6ParamsE --------------------------
	.section	.text._ZN7cutlass13device_kernelINS_4gemm6kernel13GemmUniversalIN4cute5tupleIJiiiiEEENS1_10collective13CollectiveMmaINS1_37MainloopSm90TmaGmmaWarpSpecializedFP8ILi18ENS5_IJNS4_1CILi2EEENSA_ILi4EEENSA_ILi1EEEEEENS1_35KernelTmaWarpSpecializedCooperativeEEENS5_IJNSA_ILi256EEENSA_ILi128EEENSA_ILi32EEEEEENS_12float_e5m2_tENS5_IJlSD_lEEESL_SM_NS4_8TiledMMAINS4_8MMA_AtomIJNS4_4SM904GMMA31MMA_64x128x32_F32E5M2E5M2_SS_TNILNSQ_7ScaleInE1ELSS_1EEEEEENS4_6LayoutINS5_IJSB_SD_SD_EEENS5_IJSD_NSA_ILi0EEESX_EEEEENS5_IJNS4_10UnderscoreES10_S10_EEEEENS4_23SM90_TMA_LOAD_MULTICASTENS4_14ComposedLayoutINS4_7SwizzleILi1ELi4ELi3EEENS4_18smem_ptr_flag_bitsILi8EEENSV_INS5_IJNSA_ILi8EEESJ_EEENS5_IJSJ_SD_EEEEEEEvNS4_8identityES13_S1D_vS1E_EENS_8epilogue10collective6detail29Sm90TmaWarpSpecializedAdapterINS1H_15DefaultEpilogueISL_SM_SM_NS1G_6thread17LinearCombinationISL_Li1EffLNS1L_9ScaleType4KindE0ELNS_15FloatRoundStyleE2ESL_EENS1_15EpilogueDefaultEEEEEvvEEEEvNT_6ParamsE,"ax",@progbits
	.align	128
.text._ZN7cutlass13device_kernelINS_4gemm6kernel13GemmUniversalIN4cute5tupleIJiiiiEEENS1_10collective13CollectiveMmaINS1_37MainloopSm90TmaGmmaWarpSpecializedFP8ILi18ENS5_IJNS4_1CILi2EEENSA_ILi4EEENSA_ILi1EEEEEENS1_35KernelTmaWarpSpecializedCooperativeEEENS5_IJNSA_ILi256EEENSA_ILi128EEENSA_ILi32EEEEEENS_12float_e5m2_tENS5_IJlSD_lEEESL_SM_NS4_8TiledMMAINS4_8MMA_AtomIJNS4_4SM904GMMA31MMA_64x128x32_F32E5M2E5M2_SS_TNILNSQ_7ScaleInE1ELSS_1EEEEEENS4_6LayoutINS5_IJSB_SD_SD_EEENS5_IJSD_NSA_ILi0EEESX_EEEEENS5_IJNS4_10UnderscoreES10_S10_EEEEENS4_23SM90_TMA_LOAD_MULTICASTENS4_14ComposedLayoutINS4_7SwizzleILi1ELi4ELi3EEENS4_18smem_ptr_flag_bitsILi8EEENSV_INS5_IJNSA_ILi8EEESJ_EEENS5_IJSJ_SD_EEEEEEEvNS4_8identityES13_S1D_vS1E_EENS_8epilogue10collective6detail29Sm90TmaWarpSpecializedAdapterINS1H_15DefaultEpilogueISL_SM_SM_NS1G_6thread17LinearCombinationISL_Li1EffLNS1L_9ScaleType4KindE0ELNS_15FloatRoundStyleE2ESL_EENS1_15EpilogueDefaultEEEEEvvEEEEvNT_6ParamsE:
        .type           _ZN7cutlass13device_kernelINS_4gemm6kernel13GemmUniversalIN4cute5tupleIJiiiiEEENS1_10collective13CollectiveMmaINS1_37MainloopSm90TmaGmmaWarpSpecializedFP8ILi18ENS5_IJNS4_1CILi2EEENSA_ILi4EEENSA_ILi1EEEEEENS1_35KernelTmaWarpSpecializedCooperativeEEENS5_IJNSA_ILi256EEENSA_ILi128EEENSA_ILi32EEEEEENS_12float_e5m2_tENS5_IJlSD_lEEESL_SM_NS4_8TiledMMAINS4_8MMA_AtomIJNS4_4SM904GMMA31MMA_64x128x32_F32E5M2E5M2_SS_TNILNSQ_7ScaleInE1ELSS_1EEEEEENS4_6LayoutINS5_IJSB_SD_SD_EEENS5_IJSD_NSA_ILi0EEESX_EEEEENS5_IJNS4_10UnderscoreES10_S10_EEEEENS4_23SM90_TMA_LOAD_MULTICASTENS4_14ComposedLayoutINS4_7SwizzleILi1ELi4ELi3EEENS4_18smem_ptr_flag_bitsILi8EEENSV_INS5_IJNSA_ILi8EEESJ_EEENS5_IJSJ_SD_EEEEEEEvNS4_8identityES13_S1D_vS1E_EENS_8epilogue10collective6detail29Sm90TmaWarpSpecializedAdapterINS1H_15DefaultEpilogueISL_SM_SM_NS1G_6thread17LinearCombinationISL_Li1EffLNS1L_9ScaleType4KindE0ELNS_15FloatRoundStyleE2ESL_EENS1_15EpilogueDefaultEEEEEvvEEEEvNT_6ParamsE,@function
        .size           _ZN7cutlass13device_kernelINS_4gemm6kernel13GemmUniversalIN4cute5tupleIJiiiiEEENS1_10collective13CollectiveMmaINS1_37MainloopSm90TmaGmmaWarpSpecializedFP8ILi18ENS5_IJNS4_1CILi2EEENSA_ILi4EEENSA_ILi1EEEEEENS1_35KernelTmaWarpSpecializedCooperativeEEENS5_IJNSA_ILi256EEENSA_ILi128EEENSA_ILi32EEEEEENS_12float_e5m2_tENS5_IJlSD_lEEESL_SM_NS4_8TiledMMAINS4_8MMA_AtomIJNS4_4SM904GMMA31MMA_64x128x32_F32E5M2E5M2_SS_TNILNSQ_7ScaleInE1ELSS_1EEEEEENS4_6LayoutINS5_IJSB_SD_SD_EEENS5_IJSD_NSA_ILi0EEESX_EEEEENS5_IJNS4_10UnderscoreES10_S10_EEEEENS4_23SM90_TMA_LOAD_MULTICASTENS4_14ComposedLayoutINS4_7SwizzleILi1ELi4ELi3EEENS4_18smem_ptr_flag_bitsILi8EEENSV_INS5_IJNSA_ILi8EEESJ_EEENS5_IJSJ_SD_EEEEEEEvNS4_8identityES13_S1D_vS1E_EENS_8epilogue10collective6detail29Sm90TmaWarpSpecializedAdapterINS1H_15DefaultEpilogueISL_SM_SM_NS1G_6thread17LinearCombinationISL_Li1EffLNS1L_9ScaleType4KindE0ELNS_15FloatRoundStyleE2ESL_EENS1_15EpilogueDefaultEEEEEvvEEEEvNT_6ParamsE,(.L_x_363 - _ZN7cutlass13device_kernelINS_4gemm6kernel13GemmUniversalIN4cute5tupleIJiiiiEEENS1_10collective13CollectiveMmaINS1_37MainloopSm90TmaGmmaWarpSpecializedFP8ILi18ENS5_IJNS4_1CILi2EEENSA_ILi4EEENSA_ILi1EEEEEENS1_35KernelTmaWarpSpecializedCooperativeEEENS5_IJNSA_ILi256EEENSA_ILi128EEENSA_ILi32EEEEEENS_12float_e5m2_tENS5_IJlSD_lEEESL_SM_NS4_8TiledMMAINS4_8MMA_AtomIJNS4_4SM904GMMA31MMA_64x128x32_F32E5M2E5M2_SS_TNILNSQ_7ScaleInE1ELSS_1EEEEEENS4_6LayoutINS5_IJSB_SD_SD_EEENS5_IJSD_NSA_ILi0EEESX_EEEEENS5_IJNS4_10UnderscoreES10_S10_EEEEENS4_23SM90_TMA_LOAD_MULTICASTENS4_14ComposedLayoutINS4_7SwizzleILi1ELi4ELi3EEENS4_18smem_ptr_flag_bitsILi8EEENSV_INS5_IJNSA_ILi8EEESJ_EEENS5_IJSJ_SD_EEEEEEEvNS4_8identityES13_S1D_vS1E_EENS_8epilogue10collective6detail29Sm90TmaWarpSpecializedAdapterINS1H_15DefaultEpilogueISL_SM_SM_NS1G_6thread17LinearCombinationISL_Li1EffLNS1L_9ScaleType4KindE0ELNS_15FloatRoundStyleE2ESL_EENS1_15EpilogueDefaultEEEEEvvEEEEvNT_6ParamsE)
        .other          _ZN7cutlass13device_kernelINS_4gemm6kernel13GemmUniversalIN4cute5tupleIJiiiiEEENS1_10collective13CollectiveMmaINS1_37MainloopSm90TmaGmmaWarpSpecializedFP8ILi18ENS5_IJNS4_1CILi2EEENSA_ILi4EEENSA_ILi1EEEEEENS1_35KernelTmaWarpSpecializedCooperativeEEENS5_IJNSA_ILi256EEENSA_ILi128EEENSA_ILi32EEEEEENS_12float_e5m2_tENS5_IJlSD_lEEESL_SM_NS4_8TiledMMAINS4_8MMA_AtomIJNS4_4SM904GMMA31MMA_64x128x32_F32E5M2E5M2_SS_TNILNSQ_7ScaleInE1ELSS_1EEEEEENS4_6LayoutINS5_IJSB_SD_SD_EEENS5_IJSD_NSA_ILi0EEESX_EEEEENS5_IJNS4_10UnderscoreES10_S10_EEEEENS4_23SM90_TMA_LOAD_MULTICASTENS4_14ComposedLayoutINS4_7SwizzleILi1ELi4ELi3EEENS4_18smem_ptr_flag_bitsILi8EEENSV_INS5_IJNSA_ILi8EEESJ_EEENS5_IJSJ_SD_EEEEEEEvNS4_8identityES13_S1D_vS1E_EENS_8epilogue10collective6detail29Sm90TmaWarpSpecializedAdapterINS1H_15DefaultEpilogueISL_SM_SM_NS1G_6thread17LinearCombinationISL_Li1EffLNS1L_9ScaleType4KindE0ELNS_15FloatRoundStyleE2ESL_EENS1_15EpilogueDefaultEEEEEvvEEEEvNT_6ParamsE,@"STO_CUDA_ENTRY STV_DEFAULT"
_ZN7cutlass13device_kernelINS_4gemm6kernel13GemmUniversalIN4cute5tupleIJiiiiEEENS1_10collective13CollectiveMmaINS1_37MainloopSm90TmaGmmaWarpSpecializedFP8ILi18ENS5_IJNS4_1CILi2EEENSA_ILi4EEENSA_ILi1EEEEEENS1_35KernelTmaWarpSpecializedCooperativeEEENS5_IJNSA_ILi256EEENSA_ILi128EEENSA_ILi32EEEEEENS_12float_e5m2_tENS5_IJlSD_lEEESL_SM_NS4_8TiledMMAINS4_8MMA_AtomIJNS4_4SM904GMMA31MMA_64x128x32_F32E5M2E5M2_SS_TNILNSQ_7ScaleInE1ELSS_1EEEEEENS4_6LayoutINS5_IJSB_SD_SD_EEENS5_IJSD_NSA_ILi0EEESX_EEEEENS5_IJNS4_10UnderscoreES10_S10_EEEEENS4_23SM90_TMA_LOAD_MULTICASTENS4_14ComposedLayoutINS4_7SwizzleILi1ELi4ELi3EEENS4_18smem_ptr_flag_bitsILi8EEENSV_INS5_IJNSA_ILi8EEESJ_EEENS5_IJSJ_SD_EEEEEEEvNS4_8identityES13_S1D_vS1E_EENS_8epilogue10collective6detail29Sm90TmaWarpSpecializedAdapterINS1H_15DefaultEpilogueISL_SM_SM_NS1G_6thread17LinearCombinationISL_Li1EffLNS1L_9ScaleType4KindE0ELNS_15FloatRoundStyleE2ESL_EENS1_15EpilogueDefaultEEEEEvvEEEEvNT_6ParamsE:
[----:B------:R-:W0:Y:S02]  /*0000*/  LDC R1, c[0x0][0x28] ;  /* 0x00000a00ff017b82 */ /* 0x000e240000000800 */
[----:B0-----:R-:W-:Y:S01]  /*0010*/  VIADD R1, R1, 0xfffffef8 ;  /* 0xfffffef801017836 */ /* 0x001fe20000000000 */
[----:B------:R-:W0:Y:S01]  /*0020*/  S2R R4, SR_TID.X ;  /* 0x0000000000047919 */ /* 0x000e220000002100 */
[----:B------:R-:W-:Y:S01]  /*0030*/  ELECT P0, URZ, PT ;  /* 0x00000000003f782f */ /* 0x000fe20003800000 */
[----:B------:R-:W-:Y:S01]  /*0040*/  BSSY B0, `(.L_x_0) ;  /* 0x0000015000007945 */ /* 0x000fe20003800000 */
[--C-:B0-----:R-:W-:Y:S02]  /*0050*/  SHF.R.U32.HI R0, RZ, 0x5, R4.reuse ;  /* 0x00000005ff007819 */ /* 0x101fe40000011604 */
[----:B------:R-:W-:-:S03]  /*0060*/  SHF.R.U32.HI R2, RZ, 0x7, R4 ;  /* 0x00000007ff027819 */ /* 0x000fc60000011604 */
[----:B------:R-:W0:Y:S04]  /*0070*/  SHFL.IDX PT, R3, R0, RZ, 0x1f ;  /* 0x00001fff00037589 */ /* 0x000e2800000e0000 */
[----:B------:R-:W1:Y:S01]  /*0080*/  SHFL.IDX PT, R2, R2, RZ, 0x1f ;  /* 0x00001fff02027589 */ /* 0x000e6200000e0000 */
[----:B0-----:R-:W-:Y:S02]  /*0090*/  R2UR UR4, R3 ;  /* 0x00000000030472ca */ /* 0x001fe400000e0000 */
[----:B-1----:R-:W-:-:S11]  /*00a0*/  R2UR UR6, R2 ;  /* 0x00000000020672ca */ /* 0x002fd600000e0000 */
[----:B------:R-:W-:Y:S02]  /*00b0*/  USHF.R.S32.HI UR5, URZ, 0x1f, UR4 ;  /* 0x0000001f3f057899 */ /* 0x000fe40008011404 */
[----:B------:R-:W-:Y:S02]  /*00c0*/  ISETP.NE.OR P0, PT, RZ, UR4, !P0 ;  /* 0x00000004ff007c0c */ /* 0x000fe4000c705670 */
[----:B------:R-:W-:-:S04]  /*00d0*/  ULEA.HI UR5, UR5, UR4, URZ, 0x2 ;  /* 0x0000000405057291 */ /* 0x000fc8000f8f103f */
[----:B------:R-:W-:-:S04]  /*00e0*/  ULOP3.LUT UR5, UR5, 0xfffffffc, URZ, 0xc0, !UPT ;  /* 0xfffffffc05057892 */ /* 0x000fc8000f8ec03f */
[----:B------:R-:W-:-:S03]  /*00f0*/  UIADD3 UR8, UR4, -UR5, URZ ;  /* 0x8000000504087290 */ /* 0x000fc6000fffe03f */
[----:B------:R-:W-:Y:S09]  /*0100*/  @P0 BRA `(.L_x_1) ;  /* 0x0000000000200947 */ /* 0x000ff20003800000 */
[----:B------:R-:W-:Y:S02]  /*0110*/  ULDC.64 UR4, c[0x0][0x198] ;  /* 0x0000660000047ab9 */ /* 0x000fe40000000a00 */
[----:B------:R-:W-:Y:S02]  /*0120*/  UIADD3 UR10, UP0, UR4, 0xf0, URZ ;  /* 0x000000f0040a7890 */ /* 0x000fe4000ff1e03f */
[----:B------:R-:W-:Y:S02]  /*0130*/  UIADD3 UR4, UP1, UR4, 0x1f0, URZ ;  /* 0x000001f004047890 */ /* 0x000fe4000ff3e03f */
[----:B------:R-:W-:Y:S02]  /*0140*/  UIADD3.X UR11, URZ, UR5, URZ, UP0, !UPT ;  /* 0x000000053f0b7290 */ /* 0x000fe400087fe43f */
[----:B------:R-:W-:-:S07]  /*0150*/  UIADD3.X UR5, URZ, UR5, URZ, UP1, !UPT ;  /* 0x000000053f057290 */ /* 0x000fce0008ffe43f */
[----:B------:R0:W-:Y:S02]  /*0160*/  UTMACCTL.PF [UR10] ;  /* 0x000000000a0079b9 */ /* 0x0001e40008040000 */
[----:B------:R0:W-:Y:S02]  /*0170*/  UTMACCTL.PF [UR4] ;  /* 0x00000000040079b9 */ /* 0x0001e40008040000 */
[----:B0-----:R-:W-:Y:S01]  /*0180*/  NOP ;  /* 0x0000000000007918 */ /* 0x001fe20000000000 */
.L_x_1:
[----:B------:R-:W-:Y:S05]  /*0190*/  BSYNC B0 ;  /* 0x0000000000007941 */ /* 0x000fea0003800000 */
.L_x_0:
[----:B------:R-:W0:Y:S01]  /*01a0*/  SHFL.IDX PT, R3, R0, RZ, 0x1f ;  /* 0x00001fff00037589 */ /* 0x000e2200000e0000 */
[----:B------:R-:W-:Y:S01]  /*01b0*/  UISETP.NE.AND UP0, UPT, UR8, 0x3, UPT ;  /* 0x000000030800788c */ /* 0x000fe2000bf05270 */
[----:B------:R-:W-:Y:S01]  /*01c0*/  ISETP.NE.AND P1, PT, RZ, UR6, PT ;  /* 0x00000006ff007c0c */ /* 0x000fe2000bf25270 */
[----:B------:R-:W-:Y:S02]  /*01d0*/  UIADD3 UR10, UR6, -0x1, URZ ;  /* 0xffffffff060a7890 */ /* 0x000fe4000fffe03f */
[----:B------:R-:W-:Y:S02]  /*01e0*/  UISETP.EQ.OR UP0, UPT, UR8, URZ, !UP0 ;  /* 0x0000003f0800728c */ /* 0x000fe4000c702670 */
[----:B------:R-:W-:Y:S02]  /*01f0*/  UISETP.GE.U32.AND UP1, UPT, UR10, 0x2, UPT ;  /* 0x000000020a00788c */ /* 0x000fe4000bf26070 */
[----:B------:R-:W-:-:S04]  /*0200*/  UISETP.EQ.AND UP0, UPT, UR6, URZ, UP0 ;  /* 0x0000003f0600728c */ /* 0x000fc80008702270 */
[----:B------:R-:W-:-:S04]  /*0210*/  USEL UR13, URZ, 0x1, !UP0 ;  /* 0x000000013f0d7887 */ /* 0x000fc8000c000000 */
[----:B------:R-:W-:Y:S01]  /*0220*/  USEL UR13, UR13, 0x2, UP1 ;  /* 0x000000020d0d7887 */ /* 0x000fe20008800000 */
[----:B0-----:R-:W-:-:S13]  /*0230*/  ISETP.NE.AND P0, PT, R3, RZ, PT ;  /* 0x000000ff0300720c */ /* 0x001fda0003f05270 */
[----:B------:R-:W-:Y:S05]  /*0240*/  @P0 BRA `(.L_x_2) ;  /* 0x0000000000d40947 */ /* 0x000fea0003800000 */
[----:B------:R-:W-:Y:S01]  /*0250*/  ELECT P0, URZ, PT ;  /* 0x00000000003f782f */ /* 0x000fe20003800000 */
[----:B------:R-:W-:-:S12]  /*0260*/  BSSY B0, `(.L_x_2) ;  /* 0x0000033000007945 */ /* 0x000fd80003800000 */
[----:B------:R-:W-:Y:S05]  /*0270*/  @!P0 BRA `(.L_x_3) ;  /* 0x0000000000c48947 */ /* 0x000fea0003800000 */
[----:B------:R-:W0:Y:S01]  /*0280*/  S2UR UR9, SR_CgaCtaId ;  /* 0x00000000000979c3 */ /* 0x000e220000008800 */
[----:B------:R-:W-:Y:S01]  /*0290*/  UMOV UR4, 0x400 ;  /* 0x0000040000047882 */ /* 0x000fe20000000000 */
[----:B------:R-:W-:Y:S01]  /*02a0*/  UMOV UR5, 0x1 ;  /* 0x0000000100057882 */ /* 0x000fe20000000000 */
[----:B------:R-:W-:Y:S02]  /*02b0*/  UMOV UR6, 0xa ;  /* 0x0000000a00067882 */ /* 0x000fe40000000000 */
[----:B------:R-:W-:-:S04]  /*02c0*/  UIADD3 UR6, -UR6, 0x100000, URZ ;  /* 0x0010000006067890 */ /* 0x000fc8000fffe13f */
[----:B------:R-:W-:Y:S02]  /*02d0*/  USHF.L.U32 UR7, UR6, 0xb, URZ ;  /* 0x0000000b06077899 */ /* 0x000fe4000800063f */
[----:B------:R-:W-:Y:S02]  /*02e0*/  USHF.L.U32 UR6, UR6, 0x1, URZ ;  /* 0x0000000106067899 */ /* 0x000fe4000800063f */
[----:B0-----:R-:W-:Y:S02]  /*02f0*/  ULEA UR9, UR9, UR4, 0x18 ;  /* 0x0000000409097291 */ /* 0x001fe4000f8ec03f */
[----:B------:R-:W-:-:S04]  /*0300*/  UIADD3 UR4, -UR5, 0x100000, URZ ;  /* 0x0010000005047890 */ /* 0x000fc8000fffe13f */
[----:B------:R-:W-:Y:S02]  /*0310*/  USHF.L.U32 UR5, UR4, 0xb, URZ ;  /* 0x0000000b04057899 */ /* 0x000fe4000800063f */
[----:B------:R-:W-:Y:S01]  /*0320*/  USHF.L.U32 UR4, UR4, 0x1, URZ ;  /* 0x0000000104047899 */ /* 0x000fe2000800063f */
[----:B------:R-:W0:Y:S11]  /*0330*/  FENCE.VIEW.ASYNC.S ;  /* 0x00000000000073c6 */ /* 0x000e360000000000 */
[----:B0-----:R0:W1:Y:S01]  /*0340*/  SYNCS.EXCH.64 URZ, [UR9], UR4 ;  /* 0x00000004093f75b2 */ /* 0x0010620008000100 */
[----:B------:R0:W2:Y:S01]  /*0350*/  SYNCS.EXCH.64 URZ, [UR9+0x90], UR6 ;  /* 0x00009006093f75b2 */ /* 0x0000a20008000100 */
[----:B------:R0:W3:Y:S01]  /*0360*/  SYNCS.EXCH.64 URZ, [UR9+0x8], UR4 ;  /* 0x00000804093f75b2 */ /* 0x0000e20008000100 */
[----:B------:R0:W4:Y:S01]  /*0370*/  SYNCS.EXCH.64 URZ, [UR9+0x98], UR6 ;  /* 0x00009806093f75b2 */ /* 0x0001220008000100 */
[----:B------:R0:W0:Y:S01]  /*0380*/  SYNCS.EXCH.64 URZ, [UR9+0x10], UR4 ;  /* 0x00001004093f75b2 */ /* 0x0000220008000100 */
        /* <DEDUP_REMOVED lines=31> */
[----:B-1234-:R-:W-:Y:S01]  /*0580*/  NOP ;  /* 0x0000000000007918 */ /* 0x01efe20000000000 */
.L_x_3:
[----:B0-----:R-:W-:Y:S05]  /*0590*/  BSYNC B0 ;  /* 0x0000000000007941 */ /* 0x001fea0003800000 */
.L_x_2:
[----:B------:R-:W-:Y:S01]  /*05a0*/  SHF.R.S32.HI R2, RZ, 0x1f, R4 ;  /* 0x0000001fff027819 */ /* 0x000fe20000011404 */
[----:B------:R-:W0:Y:S01]  /*05b0*/  SHFL.IDX PT, R0, R0, RZ, 0x1f ;  /* 0x00001fff00007589 */ /* 0x000e2200000e0000 */
[----:B------:R-:W1:Y:S01]  /*05c0*/  S2UR UR9, SR_CTAID.X ;  /* 0x00000000000979c3 */ /* 0x000e620000002500 */
[----:B------:R-:W-:Y:S02]  /*05d0*/  ELECT P0, URZ, PT ;  /* 0x00000000003f782f */ /* 0x000fe40003800000 */
[----:B------:R-:W-:Y:S01]  /*05e0*/  LEA.HI R2, R2, R4, RZ, 0x7 ;  /* 0x0000000402027211 */ /* 0x000fe200078f38ff */
[----:B------:R-:W-:Y:S01]  /*05f0*/  ULDC UR4, c[0x0][0x150] ;  /* 0x0000540000047ab9 */ /* 0x000fe20000000800 */
[----:B------:R-:W-:Y:S01]  /*0600*/  SHF.R.S32.HI R6, RZ, 0x1f, R3 ;  /* 0x0000001fff067819 */ /* 0x000fe20000011403 */
[----:B------:R-:W-:Y:S01]  /*0610*/  NOP ;  /* 0x0000000000007918 */ /* 0x000fe20000000000 */
[----:B------:R-:W-:Y:S01]  /*0620*/  LOP3.LUT R2, R2, 0xffffff80, RZ, 0xc0, !PT ;  /* 0xffffff8002027812 */ /* 0x000fe200078ec0ff */
[----:B------:R-:W-:Y:S01]  /*0630*/  NOP ;  /* 0x0000000000007918 */ /* 0x000fe20000000000 */
[----:B------:R-:W-:Y:S01]  /*0640*/  LEA.HI R6, R6, R3, RZ, 0x2 ;  /* 0x0000000306067211 */ /* 0x000fe200078f10ff */
[----:B------:R-:W2:Y:S02]  /*0650*/  LDC R8, c[0x0][0x144] ;  /* 0x00005100ff087b82 */ /* 0x000ea40000000800 */
[----:B------:R-:W-:Y:S01]  /*0660*/  IMAD.IADD R4, R4, 0x1, -R2 ;  /* 0x0000000104047824 */ /* 0x000fe200078e0a02 */
[----:B------:R-:W-:Y:S01]  /*0670*/  LOP3.LUT R6, R6, 0x3ffffffc, RZ, 0xc0, !PT ;  /* 0x3ffffffc06067812 */ /* 0x000fe200078ec0ff */
[----:B------:R-:W3:Y:S03]  /*0680*/  S2R R2, SR_CTAID.Y ;  /* 0x0000000000027919 */ /* 0x000ee60000002600 */
[----:B------:R-:W-:Y:S01]  /*0690*/  SHF.R.S32.HI R5, RZ, 0x1f, R4 ;  /* 0x0000001fff057819 */ /* 0x000fe20000011404 */
[----:B------:R-:W-:Y:S01]  /*06a0*/  IMAD.IADD R6, R3, 0x1, -R6 ;  /* 0x0000000103067824 */ /* 0x000fe200078e0a06 */
[----:B------:R-:W4:Y:S02]  /*06b0*/  LDC R11, c[0x0][0x148] ;  /* 0x00005200ff0b7b82 */ /* 0x000f240000000800 */
[----:B------:R-:W-:-:S02]  /*06c0*/  LEA.HI R5, R5, R4, RZ, 0x3 ;  /* 0x0000000405057211 */ /* 0x000fc400078f18ff */
[----:B0-----:R-:W-:Y:S02]  /*06d0*/  ISETP.NE.OR P0, PT, R0, RZ, !P0 ;  /* 0x000000ff0000720c */ /* 0x001fe40004705670 */
[--C-:B------:R-:W-:Y:S02]  /*06e0*/  SHF.R.S32.HI R0, RZ, 0x3, R5.reuse ;  /* 0x00000003ff007819 */ /* 0x100fe40000011405 */
[----:B------:R-:W-:Y:S02]  /*06f0*/  SHF.R.S32.HI R5, RZ, 0x1f, R5 ;  /* 0x0000001fff057819 */ /* 0x000fe40000011405 */
[----:B-1----:R-:W-:Y:S02]  /*0700*/  I2FP.F32.U32 R7, UR9 ;  /* 0x0000000900077c45 */ /* 0x002fe40008201000 */
[----:B------:R-:W-:-:S03]  /*0710*/  LEA.HI R5, R5, R0, RZ, 0x2 ;  /* 0x0000000005057211 */ /* 0x000fc600078f10ff */
[----:B------:R-:W-:Y:S01]  /*0720*/  FMUL R7, R7, UR4 ;  /* 0x0000000407077c20 */ /* 0x000fe20008400000 */
[----:B------:R-:W-:Y:S01]  /*0730*/  LOP3.LUT R5, R5, 0xfffffffc, RZ, 0xc0, !PT ;  /* 0xfffffffc05057812 */ /* 0x000fe200078ec0ff */
[----:B------:R-:W-:Y:S01]  /*0740*/  VOTEU.ALL UP0, P0 ;  /* 0x00000000003f7886 */ /* 0x000fe20000000000 */
[----:B------:R-:W-:Y:S01]  /*0750*/  ULDC UR4, c[0x0][0x154] ;  /* 0x0000550000047ab9 */ /* 0x000fe20000000800 */
[----:B------:R-:W-:Y:S02]  /*0760*/  VOTEU.ALL UP1, P0 ;  /* 0x00000000003f7886 */ /* 0x000fe40000020000 */
[----:B------:R-:W0:Y:S01]  /*0770*/  F2I.U32.TRUNC.NTZ R7, R7 ;  /* 0x0000000700077305 */ /* 0x000e22000020f000 */
[----:B------:R-:W-:Y:S01]  /*0780*/  IMAD.IADD R5, R0, 0x1, -R5 ;  /* 0x0000000100057824 */ /* 0x000fe200078e0a05 */
[----:B------:R-:W1:Y:S01]  /*0790*/  @!UP0 S2UR UR7, SR_CgaCtaId ;  /* 0x00000000000789c3 */ /* 0x000e620000008800 */
[----:B------:R-:W-:Y:S02]  /*07a0*/  @!UP0 UMOV UR6, 0x400 ;  /* 0x0000040000068882 */ /* 0x000fe40000000000 */
[----:B------:R-:W-:Y:S01]  /*07b0*/  IMAD R5, R6, 0x4, R5 ;  /* 0x0000000406057824 */ /* 0x000fe200078e0205 */
[----:B---3--:R-:W-:-:S04]  /*07c0*/  I2FP.F32.U32 R9, R2 ;  /* 0x0000000200097245 */ /* 0x008fc80000201000 */
[----:B------:R-:W-:Y:S01]  /*07d0*/  LEA.HI R0, R5, R5, RZ, 0x1 ;  /* 0x0000000505007211 */ /* 0x000fe200078f08ff */
[----:B------:R-:W-:Y:S01]  /*07e0*/  FMUL R9, R9, UR4 ;  /* 0x0000000409097c20 */ /* 0x000fe20008400000 */
[----:B------:R-:W-:Y:S02]  /*07f0*/  UMOV UR4, 0x20 ;  /* 0x0000002000047882 */ /* 0x000fe40000000000 */
[----:B------:R-:W-:Y:S01]  /*0800*/  LOP3.LUT R6, R0, 0xfffffffe, RZ, 0xc0, !PT ;  /* 0xfffffffe00067812 */ /* 0x000fe200078ec0ff */
[----:B0-----:R-:W-:Y:S01]  /*0810*/  IMAD.MOV R13, RZ, RZ, -R7 ;  /* 0x000000ffff0d7224 */ /* 0x001fe200078e0a07 */
[----:B------:R-:W-:-:S04]  /*0820*/  @!UP0 UIADD3 UR4, -UR4, 0x100000, URZ ;  /* 0x0010000004048890 */ /* 0x000fc8000fffe13f */
[----:B------:R-:W-:Y:S02]  /*0830*/  @!UP0 USHF.L.U32 UR5, UR4, 0xb, URZ ;  /* 0x0000000b04058899 */ /* 0x000fe4000800063f */
[----:B------:R-:W-:Y:S01]  /*0840*/  @!UP0 USHF.L.U32 UR4, UR4, 0x1, URZ ;  /* 0x0000000104048899 */ /* 0x000fe2000800063f */
[----:B------:R-:W0:Y:S01]  /*0850*/  F2I.U32.TRUNC.NTZ R9, R9 ;  /* 0x0000000900097305 */ /* 0x000e22000020f000 */
[----:B--2---:R-:W-:Y:S02]  /*0860*/  IMAD R0, R8, R13, UR9 ;  /* 0x0000000908007e24 */ /* 0x004fe4000f8e020d */
[C---:B------:R-:W-:Y:S02]  /*0870*/  IMAD.IADD R7, R5.reuse, 0x1, -R6 ;  /* 0x0000000105077824 */ /* 0x040fe400078e0a06 */
[----:B------:R-:W-:-:S03]  /*0880*/  IMAD.SHL.U32 R6, R5, 0x4, RZ ;  /* 0x0000000405067824 */ /* 0x000fc600078e00ff */
[----:B------:R-:W-:Y:S01]  /*0890*/  ISETP.NE.AND P2, PT, R7, R0, PT ;  /* 0x000000000700720c */ /* 0x000fe20003f45270 */
[----:B-1----:R-:W-:Y:S01]  /*08a0*/  @!UP0 ULEA UR6, UR7, UR6, 0x18 ;  /* 0x0000000607068291 */ /* 0x002fe2000f8ec03f */
[----:B------:R-:W-:Y:S01]  /*08b0*/  LOP3.LUT R10, R5, 0xc, R6, 0x78, !PT ;  /* 0x0000000c050a7812 */ /* 0x000fe200078e7806 */
[----:B------:R-:W1:Y:S01]  /*08c0*/  LDC R7, c[0x0][0x140] ;  /* 0x00005000ff077b82 */ /* 0x000e620000000800 */
[----:B------:R-:W-:Y:S01]  /*08d0*/  VOTEU.ALL UP0, P0 ;  /* 0x00000000003f7886 */ /* 0x000fe20000000000 */
[----:B------:R-:W-:Y:S01]  /*08e0*/  LOP3.LUT P0, RZ, R4, 0x7, RZ, 0xc0, !PT ;  /* 0x0000000704ff7812 */ /* 0x000fe2000780c0ff */
[----:B0-----:R-:W-:Y:S01]  /*08f0*/  IMAD.MOV R12, RZ, RZ, -R9 ;  /* 0x000000ffff0c7224 */ /* 0x001fe200078e0a09 */
[----:B------:R0:W-:Y:S01]  /*0900*/  STL [R1+0x7c], R10 ;  /* 0x00007c0a01007387 */ /* 0x0001e20000100800 */
[----:B------:R-:W-:Y:S01]  /*0910*/  IMAD.MOV.U32 R4, RZ, RZ, 0x1 ;  /* 0x00000001ff047424 */ /* 0x000fe200078e00ff */
[----:B------:R-:W-:Y:S01]  /*0920*/  ISETP.LT.U32.AND P0, PT, R10, 0x8, !P0 ;  /* 0x000000080a00780c */ /* 0x000fe20004701070 */
[----:B----4-:R-:W-:-:S03]  /*0930*/  IMAD R6, R11, R12, R2 ;  /* 0x0000000c0b067224 */ /* 0x010fc600078e0202 */
[----:B------:R-:W-:Y:S01]  /*0940*/  @P2 LEA.HI R5, R10, R10, RZ, 0x1 ;  /* 0x0000000a0a052211 */ /* 0x000fe200078f08ff */
[----:B------:R-:W2:Y:S02]  /*0950*/  FENCE.VIEW.ASYNC.S ;  /* 0x00000000000073c6 */ /* 0x000ea40000000000 */
[----:B--2---:R0:W2:Y:S01]  /*0960*/  @!UP0 SYNCS.EXCH.64 URZ, [UR6+0x130], UR4 ;  /* 0x00013004063f85b2 */ /* 0x0040a20008000100 */
[----:B------:R-:W-:-:S04]  /*0970*/  @P2 SHF.R.S32.HI R5, RZ, 0x1, R5 ;  /* 0x00000001ff052819 */ /* 0x000fc80000011405 */
[----:B------:R-:W-:Y:S02]  /*0980*/  @P2 ISETP.NE.AND P3, PT, R5, R6, PT ;  /* 0x000000060500220c */ /* 0x000fe40003f65270 */
[----:B------:R-:W-:Y:S02]  /*0990*/  SEL R5, RZ, 0x1, !P0 ;  /* 0x00000001ff057807 */ /* 0x000fe40004000000 */
[----:B------:R-:W-:Y:S02]  /*09a0*/  @P2 SEL R4, RZ, 0x1, P3 ;  /* 0x00000001ff042807 */ /* 0x000fe40001800000 */
[----:B-1----:R-:W-:Y:S02]  /*09b0*/  ISETP.EQ.U32.AND P5, PT, R7, 0x1, PT ;  /* 0x000000010700780c */ /* 0x002fe40003fa2070 */
[----:B------:R-:W-:Y:S01]  /*09c0*/  LOP3.LUT R4, R4, R5, RZ, 0xc0, !PT ;  /* 0x0000000504047212 */ /* 0x000fe200078ec0ff */
[----:B------:R0:W1:Y:S01]  /*09d0*/  @!UP1 SYNCS.EXCH.64 URZ, [UR6+0x138], UR4 ;  /* 0x00013804063f95b2 */ /* 0x0000620008000100 */
[----:B------:R-:W-:-:S03]  /*09e0*/  NOP ;  /* 0x0000000000007918 */ /* 0x000fc60000000000 */
[----:B------:R0:W-:Y:S06]  /*09f0*/  STL [R1+0x78], R4 ;  /* 0x0000780401007387 */ /* 0x0001ec0000100800 */
[----:B--2---:R-:W-:Y:S05]  /*0a00*/  @!P5 BRA `(.L_x_4) ;  /* 0x000000000008d947 */ /* 0x004fea0003800000 */
[----:B-1----:R-:W-:Y:S01]  /*0a10*/  UCGABAR_ARV ;  /* 0x00000000000079c7 */ /* 0x002fe20008000000 */
[----:B------:R-:W-:Y:S05]  /*0a20*/  BRA `(.L_x_5) ;  /* 0x0000000000047947 */ /* 0x000fea0003800000 */
.L_x_4:
[----:B-1----:R-:W-:Y:S01]  /*0a30*/  NOP ;  /* 0x0000000000007918 */ /* 0x002fe20000000000 */
.L_x_5:
[----:B------:R-:W1:Y:S01]  /*0a40*/  LDC R3, c[0x0][0x65c] ;  /* 0x00019700ff037b82 */ /* 0x000e620000000800 */
[----:B0-----:R-:W-:Y:S02]  /*0a50*/  IMAD.U32 R4, RZ, RZ, UR9 ;  /* 0x00000009ff047e24 */ /* 0x001fe4000f8e00ff */
[----:B------:R-:W-:Y:S01]  /*0a60*/  IMAD.MOV.U32 R5, RZ, RZ, RZ ;  /* 0x000000ffff057224 */ /* 0x000fe200078e00ff */
[----:B-1----:R-:W-:-:S13]  /*0a70*/  ISETP.NE.AND P4, PT, R3, 0x1, PT ;  /* 0x000000010300780c */ /* 0x002fda0003f85270 */
[----:B------:R-:W0:Y:S01]  /*0a80*/  @P4 LDC R7, c[0x0][0x10] ;  /* 0x00000400ff074b82 */ /* 0x000e220000000800 */
[----:B------:R-:W-:Y:S02]  /*0a90*/  @P4 IMAD.MOV.U32 R3, RZ, RZ, RZ ;  /* 0x000000ffff034224 */ /* 0x000fe400078e00ff */
[----:B------:R-:W-:-:S05]  /*0aa0*/  @P4 IMAD.MOV.U32 R13, RZ, RZ, RZ ;  /* 0x000000ffff0d4224 */ /* 0x000fca00078e00ff */
[----:B------:R-:W1:Y:S01]  /*0ab0*/  @!P4 LDC R9, c[0x0][0xc] ;  /* 0x00000300ff09cb82 */ /* 0x000e620000000800 */
[----:B0-----:R-:W-:-:S04]  /*0ac0*/  @P4 IMAD.WIDE.U32 R6, R7, UR9, R2 ;  /* 0x0000000907064c25 */ /* 0x001fc8000f8e0002 */
[----:B------:R-:W-:Y:S02]  /*0ad0*/  @P4 IMAD.MOV.U32 R19, RZ, RZ, R6 ;  /* 0x000000ffff134224 */ /* 0x000fe400078e0006 */
[----:B------:R-:W-:Y:S02]  /*0ae0*/  @P4 IMAD.IADD R23, R7, 0x1, R13 ;  /* 0x0000000107174824 */ /* 0x000fe400078e020d */
[----:B-1----:R-:W-:-:S04]  /*0af0*/  @!P4 IMAD.WIDE.U32 R4, R2, R9, R4 ;  /* 0x000000090204c225 */ /* 0x002fc800078e0004 */
[----:B------:R-:W-:Y:S02]  /*0b00*/  @!P4 IMAD.MOV.U32 R19, RZ, RZ, R4 ;  /* 0x000000ffff13c224 */ /* 0x000fe400078e0004 */
[----:B------:R-:W-:-:S03]  /*0b10*/  @!P4 IMAD.MOV.U32 R23, RZ, RZ, R5 ;  /* 0x000000ffff17c224 */ /* 0x000fc600078e0005 */
[----:B------:R0:W-:Y:S04]  /*0b20*/  STL [R1+0x84], R19 ;  /* 0x0000841301007387 */ /* 0x0001e80000100800 */
[----:B------:R0:W-:Y:S01]  /*0b30*/  STL [R1+0x80], R23 ;  /* 0x0000801701007387 */ /* 0x0001e20000100800 */
[----:B------:R-:W-:Y:S05]  /*0b40*/  @!P5 BRA `(.L_x_6) ;  /* 0x00000000000cd947 */ /* 0x000fea0003800000 */
[----:B------:R-:W-:Y:S01]  /*0b50*/  UCGABAR_WAIT ;  /* 0x0000000000007dc7 */ /* 0x000fe20008000000 */
[----:B------:R-:W-:Y:S01]  /*0b60*/  CCTL.IVALL ;  /* 0x00000000ff00798f */ /* 0x000fe20002000000 */
[----:B------:R-:W-:Y:S05]  /*0b70*/  BRA `(.L_x_7) ;  /* 0x0000000000047947 */ /* 0x000fea0003800000 */
.L_x_6:
[----:B------:R-:W-:Y:S06]  /*0b80*/  BAR.SYNC.DEFER_BLOCKING 0x0 ;  /* 0x0000000000007b1d */ /* 0x000fec0000010000 */
.L_x_7:
[----:B------:R-:W-:Y:S05]  /*0b90*/  @!P1 BRA `(.L_x_8) ;  /* 0x000000e000f49947 */ /* 0x000fea0003800000 */
[----:B------:R-:W-:-:S06]  /*0ba0*/  UISETP.GT.U32.AND UP0, UPT, UR10, 0x1, UPT ;  /* 0x000000010a00788c */ /* 0x000fcc000bf04070 */
[----:B------:R-:W-:-:S13]  /*0bb0*/  PLOP3.LUT P0, PT, PT, PT, UP0, 0x80, 0x0 ;  /* 0x000000000000781c */ /* 0x000fda0003f0f008 */
[----:B------:R-:W-:Y:S05]  /*0bc0*/  @P0 EXIT ;  /* 0x000000000000094d */ /* 0x000fea0003800000 */
[----:B------:R-:W-:Y:S01]  /*0bd0*/  IMAD.MOV.U32 R6, RZ, RZ, -0x1 ;  /* 0xffffffffff067424 */ /* 0x000fe200078e00ff */
[----:B------:R-:W-:Y:S01]  /*0be0*/  ULDC.64 UR4, c[0x0][0x650] ;  /* 0x0001940000047ab9 */ /* 0x000fe20000000a00 */
[----:B------:R-:W-:Y:S01]  /*0bf0*/  IMAD.MOV.U32 R5, RZ, RZ, -0x1 ;  /* 0xffffffffff057424 */ /* 0x000fe200078e00ff */
[----:B------:R-:W-:Y:S01]  /*0c00*/  ISETP.GE.U32.AND P0, PT, R19, UR4, PT ;  /* 0x0000000413007c0c */ /* 0x000fe2000bf06070 */
[----:B------:R-:W-:Y:S01]  /*0c10*/  UMOV UR22, 0xffffffff ;  /* 0xffffffff00167882 */ /* 0x000fe20000000000 */
[----:B------:R1:W-:Y:S01]  /*0c20*/  STL [R1+0x8c], R6 ;  /* 0x00008c0601007387 */ /* 0x0003e20000100800 */
[----:B------:R-:W-:Y:S02]  /*0c30*/  PRMT R4, RZ, 0x7610, R4 ;  /* 0x00007610ff047816 */ /* 0x000fe40000000004 */
[----:B------:R-:W-:Y:S01]  /*0c40*/  ISETP.GE.U32.AND.EX P0, PT, R23, UR5, PT, P0 ;  /* 0x0000000517007c0c */ /* 0x000fe2000bf06100 */
[----:B------:R1:W-:-:S12]  /*0c50*/  STL [R1+0x88], R5 ;  /* 0x0000880501007387 */ /* 0x0003d80000100800 */
[----:B-1----:R-:W-:Y:S05]  /*0c60*/  @P0 BRA `(.L_x_9) ;  /* 0x0000000400380947 */ /* 0x002fea0003800000 */
[----:B------:R-:W1:Y:S01]  /*0c70*/  LDC.64 R14, c[0x0][0x628] ;  /* 0x00018a00ff0e7b82 */ /* 0x000e620000000a00 */
[----:B------:R-:W-:Y:S02]  /*0c80*/  IMAD.MOV.U32 R4, RZ, RZ, R19 ;  /* 0x000000ffff047224 */ /* 0x000fe400078e0013 */
[----:B------:R-:W-:-:S05]  /*0c90*/  IMAD.MOV.U32 R5, RZ, RZ, R23 ;  /* 0x000000ffff057224 */ /* 0x000fca00078e0017 */
[----:B------:R-:W2:Y:S08]  /*0ca0*/  LDC R10, c[0x0][0x630] ;  /* 0x00018c00ff0a7b82 */ /* 0x000eb00000000800 */
[----:B------:R-:W3:Y:S01]  /*0cb0*/  LDC.64 R16, c[0x0][0x620] ;  /* 0x00018800ff107b82 */ /* 0x000ee20000000a00 */
[----:B-1----:R-:W-:-:S04]  /*0cc0*/  ISETP.NE.U32.AND P0, PT, R14, RZ, PT ;  /* 0x000000ff0e00720c */ /* 0x002fc80003f05070 */
[----:B------:R-:W-:-:S13]  /*0cd0*/  ISETP.NE.AND.EX P0, PT, R15, RZ, PT, P0 ;  /* 0x000000ff0f00720c */ /* 0x000fda0003f05300 */
[----:B--23--:R-:W-:Y:S05]  /*0ce0*/  @!P0 BRA `(.L_x_10) ;  /* 0x0000000000288947 */ /* 0x00cfea0003800000 */
[----:B------:R-:W1:Y:S02]  /*0cf0*/  LDC R9, c[0x0][0x634] ;  /* 0x00018d00ff097b82 */ /* 0x000e640000000800 */
[----:B-1----:R-:W-:-:S05]  /*0d00*/  IADD3 R9, P0, R19, R9, RZ ;  /* 0x0000000913097210 */ /* 0x002fca0007f1e0ff */
[----:B------:R-:W-:-:S04]  /*0d10*/  IMAD.X R13, RZ, RZ, R23, P0 ;  /* 0x000000ffff0d7224 */ /* 0x000fc800000e0617 */
[----:B------:R-:W-:-:S04]  /*0d20*/  IMAD.WIDE.U32 R4, R13, R14, RZ ;  /* 0x0000000e0d047225 */ /* 0x000fc800078e00ff */
[----:B------:R-:W-:-:S04]  /*0d30*/  IMAD.WIDE.U32 R6, P0, R9, R15, R4 ;  /* 0x0000000f09067225 */ /* 0x000fc80007800004 */
[----:B------:R-:W-:-:S04]  /*0d40*/  IMAD.WIDE.U32 R4, R9, R14, RZ ;  /* 0x0000000e09047225 */ /* 0x000fc800078e00ff */
[----:B------:R-:W-:Y:S01]  /*0d50*/  IMAD.X R9, RZ, RZ, RZ, P0 ;  /* 0x000000ffff097224 */ /* 0x000fe200000e06ff */
[----:B------:R-:W-:Y:S01]  /*0d60*/  IADD3 RZ, P0, R5, R6, RZ ;  /* 0x0000000605ff7210 */ /* 0x000fe20007f1e0ff */
[----:B------:R-:W-:-:S04]  /*0d70*/  IMAD.MOV.U32 R8, RZ, RZ, R7 ;  /* 0x000000ffff087224 */ /* 0x000fc800078e0007 */
[----:B------:R-:W-:-:S08]  /*0d80*/  IMAD.WIDE.U32.X R4, R13, R15, R8, P0 ;  /* 0x0000000f0d047225 */ /* 0x000fd000000e0408 */
.L_x_10:
[----:B------:R-:W1:Y:S01]  /*0d90*/  LDC.64 R20, c[0x0][0x640] ;  /* 0x00019000ff147b82 */ /* 0x000e620000000a00 */
[-C--:B------:R-:W-:Y:S01]  /*0da0*/  SHF.R.U64 R22, R4, R10.reuse, R5 ;  /* 0x0000000a04167219 */ /* 0x080fe20000001205 */
[----:B------:R-:W-:Y:S01]  /*0db0*/  IMAD.MOV.U32 R4, RZ, RZ, R19 ;  /* 0x000000ffff047224 */ /* 0x000fe200078e0013 */
[----:B------:R-:W-:Y:S01]  /*0dc0*/  SHF.R.U32.HI R3, RZ, R10, R5 ;  /* 0x0000000aff037219 */ /* 0x000fe20000011605 */
[----:B------:R-:W-:Y:S01]  /*0dd0*/  IMAD.MOV.U32 R5, RZ, RZ, R23 ;  /* 0x000000ffff057224 */ /* 0x000fe200078e0017 */
[----:B------:R-:W-:Y:S01]  /*0de0*/  IADD3 R7, P0, RZ, -R22, RZ ;  /* 0x80000016ff077210 */ /* 0x000fe20007f1e0ff */
[----:B0-----:R-:W-:Y:S02]  /*0df0*/  IMAD R23, R11, R12, R2 ;  /* 0x0000000c0b177224 */ /* 0x001fe400078e0202 */
[----:B------:R-:W0:Y:S01]  /*0e00*/  LDC R8, c[0x0][0x618] ;  /* 0x00018600ff087b82 */ /* 0x000e220000000800 */
[----:B------:R-:W-:Y:S02]  /*0e10*/  IMAD.MOV.U32 R11, RZ, RZ, 0x1 ;  /* 0x00000001ff0b7424 */ /* 0x000fe400078e00ff */
[----:B------:R-:W-:-:S02]  /*0e20*/  IMAD.X R3, RZ, RZ, ~R3, P0 ;  /* 0x000000ffff037224 */ /* 0x000fc400000e0e03 */
[----:B------:R-:W-:-:S03]  /*0e30*/  IMAD.WIDE.U32 R4, R7, R16, R4 ;  /* 0x0000001007047225 */ /* 0x000fc600078e0004 */
[----:B------:R-:W2:Y:S01]  /*0e40*/  LDC R14, c[0x0][0x608] ;  /* 0x00018200ff0e7b82 */ /* 0x000ea20000000800 */
[----:B------:R-:W-:-:S04]  /*0e50*/  IMAD R6, R3, R16, RZ ;  /* 0x0000001003067224 */ /* 0x000fc800078e02ff */
[----:B------:R-:W-:-:S03]  /*0e60*/  IMAD R3, R7, R17, R6 ;  /* 0x0000001107037224 */ /* 0x000fc600078e0206 */
[----:B------:R-:W3:Y:S01]  /*0e70*/  LDC R18, c[0x0][0x658] ;  /* 0x00019600ff127b82 */ /* 0x000ee20000000800 */
[----:B------:R-:W-:Y:S01]  /*0e80*/  IMAD.IADD R3, R5, 0x1, R3 ;  /* 0x0000000105037824 */ /* 0x000fe200078e0203 */
[----:B-1----:R-:W-:Y:S01]  /*0e90*/  ISETP.NE.U32.AND P0, PT, R20, RZ, PT ;  /* 0x000000ff1400720c */ /* 0x002fe20003f05070 */
[----:B------:R-:W-:-:S03]  /*0ea0*/  IMAD.MOV.U32 R5, RZ, RZ, -0x1 ;  /* 0xffffffffff057424 */ /* 0x000fc600078e00ff */
[----:B------:R-:W-:Y:S02]  /*0eb0*/  ISETP.NE.AND.EX P0, PT, R21, RZ, PT, P0 ;  /* 0x000000ff1500720c */ /* 0x000fe40003f05300 */
[----:B------:R-:W1:Y:S01]  /*0ec0*/  LDC R13, c[0x0][0x600] ;  /* 0x00018000ff0d7b82 */ /* 0x000e620000000800 */
[-CC-:B0-----:R-:W-:Y:S02]  /*0ed0*/  SHF.R.U64 R10, R4, R8.reuse, R3.reuse ;  /* 0x00000008040a7219 */ /* 0x181fe40000001203 */
[----:B------:R-:W-:-:S05]  /*0ee0*/  SHF.R.U32.HI R3, RZ, R8, R3 ;  /* 0x00000008ff037219 */ /* 0x000fca0000011603 */
[----:B------:R-:W0:Y:S01]  /*0ef0*/  LDC R15, c[0x0][0x648] ;  /* 0x00019200ff0f7b82 */ /* 0x000e220000000800 */
[-CC-:B--2---:R-:W-:Y:S02]  /*0f00*/  SHF.R.U64 R19, R10, R14.reuse, R3.reuse ;  /* 0x0000000e0a137219 */ /* 0x184fe40000001203 */
[----:B------:R-:W-:-:S05]  /*0f10*/  SHF.R.U32.HI R3, RZ, R14, R3 ;  /* 0x0000000eff037219 */ /* 0x000fca0000011603 */
[----:B------:R-:W2:Y:S01]  /*0f20*/  LDC R17, c[0x0][0x638] ;  /* 0x00018e00ff117b82 */ /* 0x000ea20000000800 */
[-C--:B---3--:R-:W-:Y:S02]  /*0f30*/  SHF.L.U32 R2, R5, R18.reuse, RZ ;  /* 0x0000001205027219 */ /* 0x088fe400000006ff */
[--C-:B------:R-:W-:Y:S02]  /*0f40*/  SHF.R.U64 R12, R19, R18, R3.reuse ;  /* 0x00000012130c7219 */ /* 0x100fe40000001203 */
[----:B------:R-:W-:Y:S02]  /*0f50*/  LOP3.LUT R8, RZ, R2, RZ, 0x33, !PT ;  /* 0x00000002ff087212 */ /* 0x000fe400078e33ff */
[----:B------:R-:W-:Y:S01]  /*0f60*/  SHF.R.U32.HI R3, RZ, R18, R3 ;  /* 0x00000012ff037219 */ /* 0x000fe20000011603 */
[----:B------:R-:W3:Y:S01]  /*0f70*/  LDC R16, c[0x0][0x610] ;  /* 0x00018400ff107b82 */ /* 0x000ee20000000800 */
[----:B------:R-:W-:Y:S01]  /*0f80*/  IMAD.MOV.U32 R2, RZ, RZ, R12 ;  /* 0x000000ffff027224 */ /* 0x000fe200078e000c */
[----:B------:R-:W-:Y:S06]  /*0f90*/  @!P0 BRA `(.L_x_11) ;  /* 0x0000000000288947 */ /* 0x000fec0003800000 */
[----:B------:R-:W4:Y:S02]  /*0fa0*/  LDC R7, c[0x0][0x64c] ;  /* 0x00019300ff077b82 */ /* 0x000f240000000800 */
[----:B----4-:R-:W-:-:S05]  /*0fb0*/  IADD3 R7, P0, R12, R7, RZ ;  /* 0x000000070c077210 */ /* 0x010fca0007f1e0ff */
        /* <DEDUP_REMOVED lines=8> */
.L_x_11:
[----:B0-----:R-:W-:Y:S01]  /*1040*/  SHF.R.U64 R4, R2, R15, R3 ;  /* 0x0000000f02047219 */ /* 0x001fe20000001203 */
[----:B-1----:R-:W-:Y:S01]  /*1050*/  VIADD R5, R13, 0xffffffff ;  /* 0xffffffff0d057836 */ /* 0x002fe20000000000 */
[----:B------:R-:W-:Y:S02]  /*1060*/  SHF.L.U32 R2, R11, R18, RZ ;  /* 0x000000120b027219 */ /* 0x000fe400000006ff */
[----:B------:R-:W-:Y:S01]  /*1070*/  LOP3.LUT R3, R19, R8, RZ, 0xc0, !PT ;  /* 0x0000000813037212 */ /* 0x000fe200078ec0ff */
[----:B------:R-:W-:Y:S01]  /*1080*/  IMAD.MOV R6, RZ, RZ, -R4 ;  /* 0x000000ffff067224 */ /* 0x000fe200078e0a04 */
[----:B------:R-:W-:Y:S02]  /*1090*/  SEL R0, R0, R23, !P4 ;  /* 0x0000001700007207 */ /* 0x000fe40006000000 */
[----:B------:R-:W-:Y:S01]  /*10a0*/  LOP3.LUT R5, R10, R5, RZ, 0xc0, !PT ;  /* 0x000000050a057212 */ /* 0x000fe200078ec0ff */
[----:B------:R-:W-:Y:S01]  /*10b0*/  IMAD R3, R2, R4, R3 ;  /* 0x0000000402037224 */ /* 0x000fe200078e0203 */
[----:B------:R-:W-:Y:S01]  /*10c0*/  R2UR UR22, R22 ;  /* 0x00000000161672ca */ /* 0x000fe200000e0000 */
[----:B--2---:R-:W-:-:S02]  /*10d0*/  IMAD R2, R6, R17, R12 ;  /* 0x0000001106027224 */ /* 0x004fc400078e020c */
[----:B---3--:R-:W-:Y:S02]  /*10e0*/  IMAD R0, R3, R16, R0 ;  /* 0x0000001003007224 */ /* 0x008fe400078e0200 */
[----:B------:R-:W-:Y:S02]  /*10f0*/  IMAD R3, R2, R13, R5 ;  /* 0x0000000d02037224 */ /* 0x000fe400078e0205 */
[----:B------:R-:W-:-:S03]  /*1100*/  IMAD.MOV.U32 R4, RZ, RZ, 0x1 ;  /* 0x00000001ff047424 */ /* 0x000fc600078e00ff */
[----:B------:R-:W-:Y:S02]  /*1110*/  SEL R2, R3, R0, !P4 ;  /* 0x0000000003027207 */ /* 0x000fe40006000000 */
[----:B------:R-:W-:-:S03]  /*1120*/  SEL R0, R0, R3, !P4 ;  /* 0x0000000300007207 */ /* 0x000fc60006000000 */
[----:B------:R1:W-:Y:S04]  /*1130*/  STL [R1+0x88], R2 ;  /* 0x0000880201007387 */ /* 0x0003e80000100800 */
[----:B------:R1:W-:Y:S02]  /*1140*/  STL [R1+0x8c], R0 ;  /* 0x00008c0001007387 */ /* 0x0003e40000100800 */
.L_x_9:
[----:B------:R-:W-:-:S08]  /*1150*/  NOP ;  /* 0x0000000000007918 */ /* 0x000fd00000000000 */
[----:B------:R-:W2:Y:S02]  /*1160*/  USETMAXREG.TRY_ALLOC.CTAPOOL UP0, 0xe8 ;  /* 0x000000e8000079c8 */ /* 0x000ea40008000600 */
[----:B--2---:R-:W-:-:S13]  /*1170*/  PLOP3.LUT P0, PT, PT, PT, UP0, 0x80, 0x0 ;  /* 0x000000000000781c */ /* 0x004fda0003f0f008 */
[----:B------:R-:W-:Y:S05]  /*1180*/  @!P0 BRA `(.L_x_9) ;  /* 0xfffffffc00f08947 */ /* 0x000fea000383ffff */
[----:B------:R-:W-:Y:S01]  /*1190*/  ULDC.64 UR4, c[0x0][0x598] ;  /* 0x0001660000047ab9 */ /* 0x000fe20000000a00 */
[----:B------:R-:W-:Y:S01]  /*11a0*/  ULDC.64 UR16, c[0x0][0x208] ;  /* 0x0000820000107ab9 */ /* 0x000fe20000000a00 */
[----:B------:R-:W-:-:S04]  /*11b0*/  ISETP.NE.U32.AND P0, PT, RZ, UR4, PT ;  /* 0x00000004ff007c0c */ /* 0x000fc8000bf05070 */
[----:B------:R-:W-:-:S13]  /*11c0*/  ISETP.NE.AND.EX P0, PT, RZ, UR5, PT, P0 ;  /* 0x00000005ff007c0c */ /* 0x000fda000bf05300 */
[----:B------:R-:W-:Y:S05]  /*11d0*/  @!P0 BRA `(.L_x_12) ;  /* 0x0000000000208947 */ /* 0x000fea0003800000 */
[----:B-1----:R-:W1:Y:S02]  /*11e0*/  LDC.64 R2, c[0x0][0x598] ;  /* 0x00016600ff027b82 */ /* 0x002e640000000a00 */
[----:B-1----:R-:W2:Y:S02]  /*11f0*/  LDG.E.64 R2, desc[UR16][R2.64] ;  /* 0x0000001002027981 */ /* 0x002ea4000c1e1b00 */
[----:B--2---:R-:W-:-:S04]  /*1200*/  ISETP.NE.U32.AND P0, PT, R2, RZ, PT ;  /* 0x000000ff0200720c */ /* 0x004fc80003f05070 */
[----:B------:R-:W-:-:S13]  /*1210*/  ISETP.NE.AND.EX P0, PT, R3, RZ, PT, P0 ;  /* 0x000000ff0300720c */ /* 0x000fda0003f05300 */
[----:B------:R-:W-:Y:S05]  /*1220*/  @!P0 BRA `(.L_x_12) ;  /* 0x00000000000c8947 */ /* 0x000fea0003800000 */
[----:B------:R-:W2:Y:S02]  /*1230*/  LD.E R2, desc[UR16][R2.64] ;  /* 0x0000001002027980 */ /* 0x000ea4000c101900 */
[----:B--2---:R-:W-:Y:S01]  /*1240*/  R2UR UR20, R2 ;  /* 0x00000000021472ca */ /* 0x004fe200000e0000 */
[----:B------:R-:W-:-:S14]  /*1250*/  BRA `(.L_x_13) ;  /* 0x0000000000247947 */ /* 0x000fdc0003800000 */
.L_x_12:
[----:B------:R-:W-:Y:S02]  /*1260*/  ULDC.64 UR4, c[0x0][0x588] ;  /* 0x0001620000047ab9 */ /* 0x000fe40000000a00 */
[----:B------:R-:W-:-:S04]  /*1270*/  ISETP.NE.U32.AND P0, PT, RZ, UR4, PT ;  /* 0x00000004ff007c0c */ /* 0x000fc8000bf05070 */
[----:B------:R-:W-:-:S13]  /*1280*/  ISETP.NE.AND.EX P0, PT, RZ, UR5, PT, P0 ;  /* 0x00000005ff007c0c */ /* 0x000fda000bf05300 */
[----:B------:R-:W-:Y:S05]  /*1290*/  @!P0 BRA `(.L_x_14) ;  /* 0x0000000000108947 */ /* 0x000fea0003800000 */
[----:B-1----:R-:W1:Y:S02]  /*12a0*/  LDC.64 R2, c[0x0][0x588] ;  /* 0x00016200ff027b82 */ /* 0x002e640000000a00 */
[----:B-1----:R-:W2:Y:S02]  /*12b0*/  LDG.E R2, desc[UR16][R2.64] ;  /* 0x0000001002027981 */ /* 0x002ea4000c1e1900 */
[----:B--2---:R-:W-:Y:S01]  /*12c0*/  R2UR UR20, R2 ;  /* 0x00000000021472ca */ /* 0x004fe200000e0000 */
[----:B------:R-:W-:-:S14]  /*12d0*/  BRA `(.L_x_13) ;  /* 0x0000000000047947 */ /* 0x000fdc0003800000 */
.L_x_14:
[----:B------:R-:W-:-:S05]  /*12e0*/  ULDC UR20, c[0x0][0x580] ;  /* 0x0001600000147ab9 */ /* 0x000fca0000000800 */
.L_x_13:
[----:B------:R-:W-:Y:S02]  /*12f0*/  ULDC.64 UR4, c[0x0][0x5a0] ;  /* 0x0001680000047ab9 */ /* 0x000fe40000000a00 */
        /* <DEDUP_REMOVED lines=11> */
.L_x_15:
        /* <DEDUP_REMOVED lines=8> */
.L_x_17:
[----:B------:R-:W-:-:S05]  /*1430*/  ULDC UR21, c[0x0][0x584] ;  /* 0x0001610000157ab9 */ /* 0x000fca0000000800 */
.L_x_16:
[----:B------:R-:W-:-:S13]  /*1440*/  LOP3.LUT P0, RZ, R4, 0xff, RZ, 0xc0, !PT ;  /* 0x000000ff04ff7812 */ /* 0x000fda000780c0ff */
[----:B------:R-:W-:Y:S05]  /*1450*/  @!P0 EXIT ;  /* 0x000000000000894d */ /* 0x000fea0003800000 */
[----:B------:R-:W-:Y:S01]  /*1460*/  ULDC UR4, c[0x0][0x28c] ;  /* 0x0000a30000047ab9 */ /* 0x000fe20000000800 */
[----:B------:R-:W-:Y:S02]  /*1470*/  ULOP3.LUT UR23, UR13, 0x1, URZ, 0xfc, !UPT ;  /* 0x000000010d177892 */ /* 0x000fe4000f8efc3f */
[----:B------:R-:W-:-:S04]  /*1480*/  UIADD3 UR4, UR4, 0x1f, URZ ;  /* 0x0000001f04047890 */ /* 0x000fc8000fffe03f */
[----:B------:R-:W-:-:S04]  /*1490*/  USHF.R.S32.HI UR5, URZ, 0x1f, UR4 ;  /* 0x0000001f3f057899 */ /* 0x000fc80008011404 */
[----:B------:R-:W-:-:S03]  /*14a0*/  ULEA.HI UR5, UR5, UR4, URZ, 0x5 ;  /* 0x0000000405057291 */ /* 0x000fc6000f8f283f */
[----:B------:R-:W-:Y:S01]  /*14b0*/  UMOV UR4, URZ ;  /* 0x0000003f00047c82 */ /* 0x000fe20008000000 */
[----:B------:R-:W-:-:S03]  /*14c0*/  USHF.R.S32.HI UR12, URZ, 0x5, UR5 ;  /* 0x000000053f0c7899 */ /* 0x000fc60008011405 */
[----:B------:R-:W-:-:S09]  /*14d0*/  UMOV UR5, URZ ;  /* 0x0000003f00057c82 */ /* 0x000fd20008000000 */
.L_x_300:
[----:B-1----:R-:W1:Y:S01]  /*14e0*/  S2R R0, SR_TID.X ;  /* 0x0000000000007919 */ /* 0x002e620000002100 */
[----:B--2---:R-:W2:Y:S01]  /*14f0*/  S2UR UR11, SR_CgaCtaId ;  /* 0x00000000000b79c3 */ /* 0x004ea20000008800 */
[----:B------:R-:W-:Y:S01]  /*1500*/  UMOV UR14, 0x400 ;  /* 0x00000400000e7882 */ /* 0x000fe20000000000 */
[----:B------:R-:W-:Y:S01]  /*1510*/  UMOV UR6, URZ ;  /* 0x0000003f00067c82 */ /* 0x000fe20008000000 */
[----:B------:R-:W-:Y:S01]  /*1520*/  STL [R1+0x74], RZ ;  /* 0x000074ff01007387 */ /* 0x000fe20000100800 */
[----:B------:R-:W-:Y:S01]  /*1530*/  UMOV UR7, URZ ;  /* 0x0000003f00077c82 */ /* 0x000fe20008000000 */
[----:B------:R-:W-:Y:S01]  /*1540*/  UMOV UR8, URZ ;  /* 0x0000003f00087c82 */ /* 0x000fe20008000000 */
[----:B------:R-:W-:Y:S01]  /*1550*/  UMOV UR18, UR5 ;  /* 0x0000000500127c82 */ /* 0x000fe20008000000 */
[----:B------:R-:W-:Y:S01]  /*1560*/  STL [R1+0x70], RZ ;  /* 0x000070ff01007387 */ /* 0x000fe20000100800 */
[----:B---3--:R-:W3:Y:S01]  /*1570*/  LDC R2, c[0x0][0x28c] ;  /* 0x0000a300ff027b82 */ /* 0x008ee20000000800 */
[----:B------:R-:W-:-:S02]  /*1580*/  CS2R R4, SRZ ;  /* 0x0000000000047805 */ /* 0x000fc4000001ff00 */
[----:B------:R-:W-:Y:S01]  /*1590*/  CS2R R6, SRZ ;  /* 0x0000000000067805 */ /* 0x000fe2000001ff00 */
[----:B------:R-:W-:Y:S01]  /*15a0*/  STL [R1+0x6c], RZ ;  /* 0x00006cff01007387 */ /* 0x000fe20000100800 */
[----:B------:R-:W-:Y:S02]  /*15b0*/  CS2R R8, SRZ ;  /* 0x0000000000087805 */ /* 0x000fe4000001ff00 */
[----:B------:R-:W-:Y:S02]  /*15c0*/  CS2R R10, SRZ ;  /* 0x00000000000a7805 */ /* 0x000fe4000001ff00 */
[----:B------:R-:W-:Y:S01]  /*15d0*/  CS2R R12, SRZ ;  /* 0x00000000000c7805 */ /* 0x000fe2000001ff00 */
[----:B------:R-:W-:Y:S01]  /*15e0*/  STL [R1+0x68], RZ ;  /* 0x000068ff01007387 */ /* 0x000fe20000100800 */
[----:B------:R-:W-:Y:S02]  /*15f0*/  CS2R R14, SRZ ;  /* 0x00000000000e7805 */ /* 0x000fe4000001ff00 */
[----:B------:R-:W-:-:S02]  /*1600*/  CS2R R16, SRZ ;  /* 0x0000000000107805 */ /* 0x000fc4000001ff00 */
[----:B0-----:R-:W-:Y:S01]  /*1610*/  CS2R R18, SRZ ;  /* 0x0000000000127805 */ /* 0x001fe2000001ff00 */
[----:B------:R-:W-:Y:S01]  /*1620*/  STL [R1+0x64], RZ ;  /* 0x000064ff01007387 */ /* 0x000fe20000100800 */
[----:B------:R-:W-:Y:S02]  /*1630*/  CS2R R20, SRZ ;  /* 0x0000000000147805 */ /* 0x000fe4000001ff00 */
[----:B------:R-:W-:Y:S02]  /*1640*/  CS2R R22, SRZ ;  /* 0x0000000000167805 */ /* 0x000fe4000001ff00 */
[----:B------:R-:W-:Y:S01]  /*1650*/  CS2R R152, SRZ ;  /* 0x0000000000987805 */ /* 0x000fe2000001ff00 */
[----:B------:R-:W-:Y:S01]  /*1660*/  STL [R1+0x60], RZ ;  /* 0x000060ff01007387 */ /* 0x000fe20000100800 */
[----:B--2---:R-:W-:Y:S01]  /*1670*/  ULEA UR14, UR11, UR14, 0x18 ;  /* 0x0000000e0b0e7291 */ /* 0x004fe2000f8ec03f */
[----:B------:R-:W-:Y:S02]  /*1680*/  CS2R R154, SRZ ;  /* 0x00000000009a7805 */ /* 0x000fe4000001ff00 */
[----:B------:R-:W-:Y:S01]  /*1690*/  CS2R R156, SRZ ;  /* 0x00000000009c7805 */ /* 0x000fe2000001ff00 */
[----:B------:R-:W-:Y:S01]  /*16a0*/  STL [R1+0x5c], RZ ;  /* 0x00005cff01007387 */ /* 0x000fe20000100800 */
[----:B------:R-:W-:-:S02]  /*16b0*/  CS2R R158, SRZ ;  /* 0x00000000009e7805 */ /* 0x000fc4000001ff00 */
[----:B------:R-:W-:Y:S02]  /*16c0*/  CS2R R160, SRZ ;  /* 0x0000000000a07805 */ /* 0x000fe4000001ff00 */
[----:B------:R-:W-:Y:S02]  /*16d0*/  CS2R R162, SRZ ;  /* 0x0000000000a27805 */ /* 0x000fe4000001ff00 */
[----:B-1----:R-:W-:Y:S01]  /*16e0*/  LOP3.LUT R0, R0, 0x80, RZ, 0xc0, !PT ;  /* 0x0000008000007812 */ /* 0x002fe200078ec0ff */
[----:B------:R-:W-:Y:S01]  /*16f0*/  STL [R1+0x58], RZ ;  /* 0x000058ff01007387 */ /* 0x000fe20000100800 */
[----:B---3--:R-:W-:Y:S02]  /*1700*/  ISETP.GE.AND P0, PT, R2, 0x1, PT ;  /* 0x000000010200780c */ /* 0x008fe40003f06270 */
[----:B------:R-:W-:Y:S02]  /*1710*/  CS2R R2, SRZ ;  /* 0x0000000000027805 */ /* 0x000fe4000001ff00 */
[----:B------:R-:W-:Y:S01]  /*1720*/  SHF.R.U32.HI R0, RZ, 0x7, R0 ;  /* 0x00000007ff007819 */ /* 0x000fe20000011600 */
[----:B------:R-:W-:Y:S01]  /*1730*/  STL [R1+0x54], RZ ;  /* 0x000054ff01007387 */ /* 0x000fe20000100800 */
[----:B------:R-:W-:-:S02]  /*1740*/  CS2R R164, SRZ ;  /* 0x0000000000a47805 */ /* 0x000fc4000001ff00 */
[----:B------:R-:W-:Y:S02]  /*1750*/  CS2R R166, SRZ ;  /* 0x0000000000a67805 */ /* 0x000fe4000001ff00 */
[----:B------:R-:W-:Y:S01]  /*1760*/  CS2R R168, SRZ ;  /* 0x0000000000a87805 */ /* 0x000fe2000001ff00 */
[----:B------:R-:W-:Y:S01]  /*1770*/  STL [R1+0x50], RZ ;  /* 0x000050ff01007387 */ /* 0x000fe20000100800 */
[----:B------:R-:W-:Y:S02]  /*1780*/  CS2R R170, SRZ ;  /* 0x0000000000aa7805 */ /* 0x000fe4000001ff00 */
[----:B------:R-:W-:Y:S02]  /*1790*/  CS2R R172, SRZ ;  /* 0x0000000000ac7805 */ /* 0x000fe4000001ff00 */
[----:B------:R-:W-:Y:S01]  /*17a0*/  CS2R R174, SRZ ;  /* 0x0000000000ae7805 */ /* 0x000fe2000001ff00 */
[----:B------:R-:W0:Y:S01]  /*17b0*/  SHFL.IDX PT, R0, R0, RZ, 0x1f ;  /* 0x00001fff00007589 */ /* 0x000e2200000e0000 */
[----:B------:R-:W-:-:S02]  /*17c0*/  CS2R R176, SRZ ;  /* 0x0000000000b07805 */ /* 0x000fc4000001ff00 */
[----:B------:R-:W-:Y:S02]  /*17d0*/  CS2R R178, SRZ ;  /* 0x0000000000b27805 */ /* 0x000fe4000001ff00 */
[----:B------:R-:W-:Y:S01]  /*17e0*/  CS2R R180, SRZ ;  /* 0x0000000000b47805 */ /* 0x000fe2000001ff00 */
[----:B------:R1:W-:Y:S01]  /*17f0*/  STL [R1+0x4c], RZ ;  /* 0x00004cff01007387 */ /* 0x0003e20000100800 */
[----:B------:R-:W-:Y:S02]  /*1800*/  CS2R R182, SRZ ;  /* 0x0000000000b67805 */ /* 0x000fe4000001ff00 */
[----:B------:R-:W-:Y:S02]  /*1810*/  CS2R R184, SRZ ;  /* 0x0000000000b87805 */ /* 0x000fe4000001ff00 */
[----:B------:R-:W-:Y:S01]  /*1820*/  CS2R R186, SRZ ;  /* 0x0000000000ba7805 */ /* 0x000fe2000001ff00 */
[----:B------:R1:W-:Y:S01]  /*1830*/  STL [R1+0x48], RZ ;  /* 0x000048ff01007387 */ /* 0x0003e20000100800 */
        /* <DEDUP_REMOVED lines=14> */
[----:B------:R-:W-:Y:S02]  /*1920*/  CS2R R210, SRZ ;  /* 0x0000000000d27805 */ /* 0x000fe4000001ff00 */
[----:B0-----:R-:W-:Y:S01]  /*1930*/  R2UR UR9, R0 ;  /* 0x00000000000972ca */ /* 0x001fe200000e0000 */
[----:B------:R1:W-:Y:S01]  /*1940*/  STL [R1+0x38], RZ ;  /* 0x000038ff01007387 */ /* 0x0003e20000100800 */
[----:B------:R-:W-:Y:S01]  /*1950*/  IMAD.MOV.U32 R0, RZ, RZ, RZ ;  /* 0x000000ffff007224 */ /* 0x000fe200078e00ff */
[----:B------:R-:W-:-:S02]  /*1960*/  CS2R R212, SRZ ;  /* 0x0000000000d47805 */ /* 0x000fc4000001ff00 */
[----:B------:R-:W-:Y:S01]  /*1970*/  CS2R R214, SRZ ;  /* 0x0000000000d67805 */ /* 0x000fe2000001ff00 */
[----:B------:R1:W-:Y:S01]  /*1980*/  STL [R1+0x34], RZ ;  /* 0x000034ff01007387 */ /* 0x0003e20000100800 */
[----:B------:R-:W-:Y:S02]  /*1990*/  CS2R R216, SRZ ;  /* 0x0000000000d87805 */ /* 0x000fe4000001ff00 */
[----:B------:R-:W-:Y:S02]  /*19a0*/  CS2R R218, SRZ ;  /* 0x0000000000da7805 */ /* 0x000fe4000001ff00 */
[----:B------:R-:W-:Y:S01]  /*19b0*/  CS2R R220, SRZ ;  /* 0x0000000000dc7805 */ /* 0x000fe2000001ff00 */
[----:B------:R1:W-:Y:S01]  /*19c0*/  STL [R1+0x30], RZ ;  /* 0x000030ff01007387 */ /* 0x0003e20000100800 */
[----:B------:R-:W-:Y:S02]  /*19d0*/  CS2R R222, SRZ ;  /* 0x0000000000de7805 */ /* 0x000fe4000001ff00 */
[----:B------:R-:W-:Y:S01]  /*19e0*/  CS2R R224, SRZ ;  /* 0x0000000000e07805 */ /* 0x000fe2000001ff00 */
[----:B------:R-:W-:Y:S01]  /*19f0*/  IMAD.MOV.U32 R226, RZ, RZ, RZ ;  /* 0x000000ffffe27224 */ /* 0x000fe200078e00ff */
[----:B------:R1:W-:Y:S01]  /*1a00*/  STL [R1+0x2c], RZ ;  /* 0x00002cff01007387 */ /* 0x0003e20000100800 */
[----:B------:R-:W-:Y:S01]  /*1a10*/  ULEA.HI UR10, UR9, UR9, URZ, 0x1 ;  /* 0x00000009090a7291 */ /* 0x000fe2000f8f083f */
[----:B------:R-:W-:Y:S01]  /*1a20*/  IMAD.U32 R227, RZ, RZ, UR4 ;  /* 0x00000004ffe37e24 */ /* 0x000fe2000f8e00ff */
[----:B------:R-:W-:Y:S01]  /*1a30*/  CS2R R88, SRZ ;  /* 0x0000000000587805 */ /* 0x000fe2000001ff00 */
[----:B------:R1:W-:Y:S01]  /*1a40*/  STL [R1+0x28], RZ ;  /* 0x000028ff01007387 */ /* 0x0003e20000100800 */
[----:B------:R-:W-:Y:S01]  /*1a50*/  ULOP3.LUT UR10, UR10, 0x1ffffe, URZ, 0xc0, !UPT ;  /* 0x001ffffe0a0a7892 */ /* 0x000fe2000f8ec03f */
[----:B------:R-:W-:-:S02]  /*1a60*/  CS2R R90, SRZ ;  /* 0x00000000005a7805 */ /* 0x000fc4000001ff00 */
[----:B------:R-:W-:Y:S01]  /*1a70*/  CS2R R92, SRZ ;  /* 0x00000000005c7805 */ /* 0x000fe2000001ff00 */
[----:B------:R1:W-:Y:S01]  /*1a80*/  STL [R1+0x24], RZ ;  /* 0x000024ff01007387 */ /* 0x0003e20000100800 */
[----:B------:R-:W-:Y:S01]  /*1a90*/  UIADD3 UR10, UR9, -UR10, URZ ;  /* 0x8000000a090a7290 */ /* 0x000fe2000fffe03f */
[----:B------:R-:W-:Y:S02]  /*1aa0*/  CS2R R94, SRZ ;  /* 0x00000000005e7805 */ /* 0x000fe4000001ff00 */
[----:B------:R-:W-:Y:S01]  /*1ab0*/  CS2R R96, SRZ ;  /* 0x0000000000607805 */ /* 0x000fe2000001ff00 */
[----:B------:R1:W-:Y:S01]  /*1ac0*/  STL [R1+0x20], RZ ;  /* 0x000020ff01007387 */ /* 0x0003e20000100800 */
[----:B------:R-:W-:Y:S01]  /*1ad0*/  ULEA UR10, UR10, UR14, 0xb ;  /* 0x0000000e0a0a7291 */ /* 0x000fe2000f8e583f */
[----:B------:R-:W-:Y:S02]  /*1ae0*/  CS2R R98, SRZ ;  /* 0x0000000000627805 */ /* 0x000fe4000001ff00 */
[----:B------:R-:W-:Y:S01]  /*1af0*/  CS2R R100, SRZ ;  /* 0x0000000000647805 */ /* 0x000fe2000001ff00 */
[----:B------:R1:W-:Y:S01]  /*1b00*/  STL [R1+0x1c], RZ ;  /* 0x00001cff01007387 */ /* 0x0003e20000100800 */
[----:B------:R-:W-:Y:S01]  /*1b10*/  UIADD3 UR10, UR10, 0x200, URZ ;  /* 0x000002000a0a7890 */ /* 0x000fe2000fffe03f */
[----:B------:R-:W-:-:S02]  /*1b20*/  CS2R R102, SRZ ;  /* 0x0000000000667805 */ /* 0x000fc4000001ff00 */
[----:B------:R-:W-:Y:S01]  /*1b30*/  CS2R R104, SRZ ;  /* 0x0000000000687805 */ /* 0x000fe2000001ff00 */
[----:B------:R1:W-:Y:S01]  /*1b40*/  STL [R1+0x18], RZ ;  /* 0x000018ff01007387 */ /* 0x0003e20000100800 */
[----:B------:R-:W-:Y:S01]  /*1b50*/  USHF.R.U32.HI UR10, URZ, 0x4, UR10 ;  /* 0x000000043f0a7899 */ /* 0x000fe2000801160a */
[----:B------:R-:W-:Y:S02]  /*1b60*/  CS2R R106, SRZ ;  /* 0x00000000006a7805 */ /* 0x000fe4000001ff00 */
[----:B------:R-:W-:Y:S01]  /*1b70*/  CS2R R108, SRZ ;  /* 0x00000000006c7805 */ /* 0x000fe2000001ff00 */
[----:B------:R1:W-:Y:S01]  /*1b80*/  STL [R1+0x14], RZ ;  /* 0x000014ff01007387 */ /* 0x0003e20000100800 */
[----:B------:R-:W-:Y:S01]  /*1b90*/  ULOP3.LUT UR15, UR10, 0x3fff, URZ, 0xc0, !UPT ;  /* 0x00003fff0a0f7892 */ /* 0x000fe2000f8ec03f */
        /* <DEDUP_REMOVED lines=18> */
[----:B------:R1:W-:Y:S01]  /*1cc0*/  STL [R1], RZ ;  /* 0x000000ff01007387 */ /* 0x0003e20000100800 */
[----:B------:R-:W-:-:S02]  /*1cd0*/  CS2R R138, SRZ ;  /* 0x00000000008a7805 */ /* 0x000fc4000001ff00 */
[----:B------:R-:W-:Y:S02]  /*1ce0*/  CS2R R140, SRZ ;  /* 0x00000000008c7805 */ /* 0x000fe4000001ff00 */
[----:B------:R-:W-:Y:S02]  /*1cf0*/  CS2R R142, SRZ ;  /* 0x00000000008e7805 */ /* 0x000fe4000001ff00 */
[----:B------:R-:W-:Y:S02]  /*1d00*/  CS2R R144, SRZ ;  /* 0x0000000000907805 */ /* 0x000fe4000001ff00 */
[----:B------:R-:W-:Y:S02]  /*1d10*/  CS2R R146, SRZ ;  /* 0x0000000000927805 */ /* 0x000fe4000001ff00 */
[----:B------:R-:W-:Y:S02]  /*1d20*/  CS2R R148, SRZ ;  /* 0x0000000000947805 */ /* 0x000fe4000001ff00 */
[----:B------:R-:W-:-:S02]  /*1d30*/  CS2R R150, SRZ ;  /* 0x0000000000967805 */ /* 0x000fc4000001ff00 */
[----:B------:R-:W-:Y:S02]  /*1d40*/  CS2R R24, SRZ ;  /* 0x0000000000187805 */ /* 0x000fe4000001ff00 */
[----:B------:R-:W-:Y:S02]  /*1d50*/  CS2R R26, SRZ ;  /* 0x00000000001a7805 */ /* 0x000fe4000001ff00 */
[----:B------:R-:W-:Y:S02]  /*1d60*/  CS2R R28, SRZ ;  /* 0x00000000001c7805 */ /* 0x000fe4000001ff00 */
[----:B----4-:R-:W-:Y:S02]  /*1d70*/  CS2R R30, SRZ ;  /* 0x00000000001e7805 */ /* 0x010fe4000001ff00 */
[----:B------:R-:W-:Y:S02]  /*1d80*/  CS2R R32, SRZ ;  /* 0x0000000000207805 */ /* 0x000fe4000001ff00 */
        /* <DEDUP_REMOVED lines=26> */
[----:B------:R-:W-:Y:S01]  /*1f30*/  CS2R R86, SRZ ;  /* 0x0000000000567805 */ /* 0x000fe2000001ff00 */
[----:B-1----:R-:W-:Y:S06]  /*1f40*/  @!P0 BRA `(.L_x_18) ;  /* 0x0000001000608947 */ /* 0x002fec0003800000 */
[----:B------:R-:W-:-:S06]  /*1f50*/  UISETP.NE.AND UP0, UPT, UR23, 0x3, UPT ;  /* 0x000000031700788c */ /* 0x000fcc000bf05270 */
[----:B------:R-:W-:-:S13]  /*1f60*/  PLOP3.LUT P1, PT, PT, PT, UP0, 0x80, 0x0 ;  /* 0x000000000000781c */ /* 0x000fda0003f2f008 */
[----:B------:R-:W-:Y:S05]  /*1f70*/  @!P1 BRA `(.L_x_19) ;  /* 0x0000000000049947 */ /* 0x000fea0003800000 */
[----:B------:R-:W-:Y:S01]  /*1f80*/  BPT.TRAP 0x1 ;  /* 0x000000040000795c */ /* 0x000fe20000300000 */
.L_x_19:
[----:B------:R-:W-:Y:S01]  /*1f90*/  ULEA UR7, UR5, UR14, 0x3 ;  /* 0x0000000e05077291 */ /* 0x000fe2000f8e183f */
[----:B------:R-:W-:-:S05]  /*1fa0*/  IMAD.U32 R0, RZ, RZ, UR4 ;  /* 0x00000004ff007e24 */ /* 0x000fca000f8e00ff */
[----:B------:R-:W-:-:S04]  /*1fb0*/  SHF.L.U32 R0, R0, 0x1f, RZ ;  /* 0x0000001f00007819 */ /* 0x000fc800000006ff */
[----:B------:R0:W1:Y:S01]  /*1fc0*/  SYNCS.PHASECHK.TRANS64.TRYWAIT P0, [UR7], R0 ;  /* 0x00000000ff0075a7 */ /* 0x0000620008000147 */
[----:B------:R-:W-:Y:S05]  /*1fd0*/  @!P1 BRA `(.L_x_20) ;  /* 0x0000000000049947 */ /* 0x000fea0003800000 */
[----:B------:R-:W-:Y:S01]  /*1fe0*/  BPT.TRAP 0x1 ;  /* 0x000000040000795c */ /* 0x000fe20000300000 */
.L_x_20:
[----:B------:R2:W-:Y:S01]  /*1ff0*/  STL [R1+0x74], RZ ;  /* 0x000074ff01007387 */ /* 0x0005e20000100800 */
[----:B------:R-:W-:Y:S01]  /*2000*/  UMOV UR6, 0x1 ;  /* 0x0000000100067882 */ /* 0x000fe20000000000 */
[----:B-1----:R-:W-:Y:S05]  /*2010*/  @P0 BRA `(.L_x_21) ;  /* 0x0000000000080947 */ /* 0x002fea0003800000 */
[----:B------:R-:W1:Y:S02]  /*2020*/  SYNCS.PHASECHK.TRANS64.TRYWAIT P0, [UR7], R0 ;  /* 0x00000000ff0075a7 */ /* 0x000e640008000147 */
[----:B-1----:R-:W-:Y:S05]  /*2030*/  @!P0 BRA `(.L_x_22) ;  /* 0x000000ec00988947 */ /* 0x002fea0003800000 */
.L_x_21:
[----:B------:R3:W-:Y:S01]  /*2040*/  STL [R1+0x70], RZ ;  /* 0x000070ff01007387 */ /* 0x0007e20000100800 */
[----:B------:R-:W-:Y:S01]  /*2050*/  UIADD3 UR7, UR14, 0x24200, URZ ;  /* 0x000242000e077890 */ /* 0x000fe2000fffe03f */
[----:B------:R-:W-:Y:S01]  /*2060*/  WARPGROUP.ARRIVE ;  /* 0x00000000000079c5 */ /* 0x000fe20000000000 */
[----:B------:R-:W-:Y:S01]  /*2070*/  ULOP3.LUT UR8, UR15, 0x10000, URZ, 0xfc, !UPT ;  /* 0x000100000f087892 */ /* 0x000fe2000f8efc3f */
[----:B------:R3:W-:Y:S01]  /*2080*/  STL [R1+0x6c], RZ ;  /* 0x00006cff01007387 */ /* 0x0007e20000100800 */
[----:B------:R-:W-:Y:S01]  /*2090*/  USHF.R.U32.HI UR7, URZ, 0x4, UR7 ;  /* 0x000000043f077899 */ /* 0x000fe20008011607 */
[----:B01----:R-:W-:Y:S01]  /*20a0*/  IMAD.MOV.U32 R0, RZ, RZ, RZ ;  /* 0x000000ffff007224 */ /* 0x003fe200078e00ff */
[----:B------:R-:W-:Y:S01]  /*20b0*/  ULEA UR8, UR5, UR8, 0x9 ;  /* 0x0000000805087291 */ /* 0x000fe2000f8e483f */
[----:B------:R3:W-:Y:S01]  /*20c0*/  STL [R1+0x68], RZ ;  /* 0x000068ff01007387 */ /* 0x0007e20000100800 */
[----:B------:R-:W-:Y:S01]  /*20d0*/  ULOP3.LUT UR7, UR7, 0x3fff, URZ, 0xc0, !UPT ;  /* 0x00003fff07077892 */ /* 0x000fe2000f8ec03f */
[----:B------:R-:W-:Y:S01]  /*20e0*/  CS2R R2, SRZ ;  /* 0x0000000000027805 */ /* 0x000fe2000001ff00 */
[----:B------:R-:W-:Y:S01]  /*20f0*/  UMOV UR9, 0xc0000010 ;  /* 0xc000001000097882 */ /* 0x000fe20000000000 */
[----:B------:R3:W-:Y:S01]  /*2100*/  STL [R1+0x64], RZ ;  /* 0x000064ff01007387 */ /* 0x0007e20000100800 */
[----:B------:R-:W-:Y:S01]  /*2110*/  ULOP3.LUT UR7, UR7, 0x10000, URZ, 0xfc, !UPT ;  /* 0x0001000007077892 */ /* 0x000fe2000f8efc3f */
[----:B------:R-:W-:Y:S01]  /*2120*/  CS2R R4, SRZ ;  /* 0x0000000000047805 */ /* 0x000fe2000001ff00 */
[----:B------:R-:W-:Y:S01]  /*2130*/  UMOV UR11, 0xc0000010 ;  /* 0xc0000010000b7882 */ /* 0x000fe20000000000 */
[----:B------:R3:W-:Y:S01]  /*2140*/  STL [R1+0x60], RZ ;  /* 0x000060ff01007387 */ /* 0x0007e20000100800 */
[----:B------:R-:W-:Y:S01]  /*2150*/  ULEA UR10, UR5, UR7, 0x8 ;  /* 0x00000007050a7291 */ /* 0x000fe2000f8e403f */
[----:B------:R-:W-:-:S02]  /*2160*/  CS2R R6, SRZ ;  /* 0x0000000000067805 */ /* 0x000fc4000001ff00 */
[----:B------:R-:W-:Y:S01]  /*2170*/  CS2R R8, SRZ ;  /* 0x0000000000087805 */ /* 0x000fe2000001ff00 */
[----:B------:R3:W-:Y:S01]  /*2180*/  STL [R1+0x5c], RZ ;  /* 0x00005cff01007387 */ /* 0x0007e20000100800 */
[----:B------:R-:W-:Y:S01]  /*2190*/  ULDC UR7, c[0x0][0x50c] ;  /* 0x0001430000077ab9 */ /* 0x000fe20000000800 */
[----:B------:R-:W-:Y:S01]  /*21a0*/  CS2R R10, SRZ ;  /* 0x00000000000a7805 */ /* 0x000fe2000001ff00 */
[----:B------:R-:W-:Y:S01]  /*21b0*/  UISETP.NE.AND UP0, UPT, UR7, 0x1, UPT ;  /* 0x000000010700788c */ /* 0x000fe2000bf05270 */
[----:B------:R3:W-:Y:S01]  /*21c0*/  STL [R1+0x58], RZ ;  /* 0x000058ff01007387 */ /* 0x0007e20000100800 */
[----:B------:R-:W-:Y:S01]  /*21d0*/  CS2R R12, SRZ ;  /* 0x00000000000c7805 */ /* 0x000fe2000001ff00 */
[----:B------:R-:W-:Y:S01]  /*21e0*/  QGMMA.64x128x32.F32.E5M2.E5M2 R88, gdesc[UR8], RZ, !UPT ;  /* 0x01e00000085879f3 */ /* 0x000fe2000c7038ff */
[----:B------:R-:W-:Y:S01]  /*21f0*/  USEL UR7, URZ, 0x1, UP0 ;  /* 0x000000013f077887 */ /* 0x000fe20008000000 */
[----:B------:R3:W-:Y:S01]  /*2200*/  STL [R1+0x54], RZ ;  /* 0x000054ff01007387 */ /* 0x0007e20000100800 */
[----:B------:R-:W-:Y:S01]  /*2210*/  UIADD3 UR8, UR8, 0x100, URZ ;  /* 0x0000010008087890 */ /* 0x000fe2000fffe03f */
[----:B------:R-:W-:Y:S01]  /*2220*/  CS2R R14, SRZ ;  /* 0x00000000000e7805 */ /* 0x000fe2000001ff00 */
[----:B------:R-:W-:Y:S01]  /*2230*/  UMOV UR9, 0xc0000010 ;  /* 0xc000001000097882 */ /* 0x000fe20000000000 */
[----:B------:R3:W-:Y:S01]  /*2240*/  STL [R1+0x50], RZ ;  /* 0x000050ff01007387 */ /* 0x0007e20000100800 */
[----:B------:R-:W-:-:S02]  /*2250*/  ISETP.NE.AND P0, PT, RZ, UR7, PT ;  /* 0x00000007ff007c0c */ /* 0x000fc4000bf05270 */
[----:B------:R-:W-:Y:S02]  /*2260*/  CS2R R16, SRZ ;  /* 0x0000000000107805 */ /* 0x000fe4000001ff00 */
[----:B------:R-:W-:Y:S01]  /*2270*/  CS2R R18, SRZ ;  /* 0x0000000000127805 */ /* 0x000fe2000001ff00 */
[----:B------:R3:W-:Y:S01]  /*2280*/  STL [R1+0x4c], RZ ;  /* 0x00004cff01007387 */ /* 0x0007e20000100800 */
[----:B------:R-:W-:Y:S01]  /*2290*/  CS2R R20, SRZ ;  /* 0x0000000000147805 */ /* 0x000fe2000001ff00 */
[----:B------:R-:W-:Y:S01]  /*22a0*/  QGMMA.64x128x32.F32.E5M2.E5M2 R24, gdesc[UR8], RZ, !UPT, gsb0 ;  /* 0x01e00000081879f3 */ /* 0x000fe2000c0038ff */
[----:B------:R-:W-:Y:S01]  /*22b0*/  CS2R R22, SRZ ;  /* 0x0000000000167805 */ /* 0x000fe2000001ff00 */
[----:B------:R3:W-:Y:S01]  /*22c0*/  STL [R1+0x48], RZ ;  /* 0x000048ff01007387 */ /* 0x0007e20000100800 */
[----:B------:R-:W-:Y:S02]  /*22d0*/  CS2R R152, SRZ ;  /* 0x0000000000987805 */ /* 0x000fe4000001ff00 */
        /* <DEDUP_REMOVED lines=47> */
[----:B------:R-:W-:Y:S01]  /*25d0*/  CS2R R224, SRZ ;  /* 0x0000000000e07805 */ /* 0x000fe2000001ff00 */
[----:B------:R-:W-:Y:S02]  /*25e0*/  IMAD.MOV.U32 R226, RZ, RZ, RZ ;  /* 0x000000ffffe27224 */ /* 0x000fe400078e00ff */
[----:B------:R3:W-:Y:S04]  /*25f0*/  STL [R1+0x14], RZ ;  /* 0x000014ff01007387 */ /* 0x0007e80000100800 */
[----:B------:R3:W-:Y:S04]  /*2600*/  STL [R1+0x10], RZ ;  /* 0x000010ff01007387 */ /* 0x0007e80000100800 */
[----:B------:R3:W-:Y:S04]  /*2610*/  STL [R1+0xc], RZ ;  /* 0x00000cff01007387 */ /* 0x0007e80000100800 */
[----:B------:R3:W-:Y:S04]  /*2620*/  STL [R1+0x8], RZ ;  /* 0x000008ff01007387 */ /* 0x0007e80000100800 */
[----:B------:R3:W-:Y:S04]  /*2630*/  STL [R1+0x4], RZ ;  /* 0x000004ff01007387 */ /* 0x0007e80000100800 */
[----:B------:R3:W-:Y:S01]  /*2640*/  STL [R1], RZ ;  /* 0x000000ff01007387 */ /* 0x0007e20000100800 */
[----:B------:R-:W-:Y:S05]  /*2650*/  @!P0 BRA `(.L_x_23) ;  /* 0x0000000800808947 */ /* 0x000fea0003800000 */
[----:B------:R-:W-:Y:S02]  /*2660*/  WARPGROUP.DEPBAR.LE gsb0, 0x0 ;  /* 0x00008000000079c5 */ /* 0x000fe40000010000 */
[----:B------:R-:W-:-:S01]  /*2670*/  FADD R227, RZ, R58 ;  /* 0x0000003affe37221 */ /* 0x000fc20000000000 */
[----:B------:R-:W-:Y:S01]  /*2680*/  FADD R226, RZ, R88 ;  /* 0x00000058ffe27221 */ /* 0x000fe20000000000 */
[----:B------:R-:W-:-:S01]  /*2690*/  FADD R225, RZ, R89 ;  /* 0x00000059ffe17221 */ /* 0x000fc20000000000 */
[----:B------:R-:W-:Y:S01]  /*26a0*/  FADD R224, RZ, R90 ;  /* 0x0000005affe07221 */ /* 0x000fe20000000000 */
[----:B------:R-:W-:-:S01]  /*26b0*/  FADD R223, RZ, R91 ;  /* 0x0000005bffdf7221 */ /* 0x000fc20000000000 */
[----:B------:R0:W-:Y:S01]  /*26c0*/  STL [R1], R227 ;  /* 0x000000e301007387 */ /* 0x0001e20000100800 */
[----:B------:R-:W-:-:S01]  /*26d0*/  FADD R222, RZ, R92 ;  /* 0x0000005cffde7221 */ /* 0x000fc20000000000 */
[----:B------:R-:W-:Y:S01]  /*26e0*/  FADD R221, RZ, R93 ;  /* 0x0000005dffdd7221 */ /* 0x000fe20000000000 */
[----:B------:R-:W-:-:S01]  /*26f0*/  FADD R220, RZ, R94 ;  /* 0x0000005effdc7221 */ /* 0x000fc20000000000 */
[----:B------:R-:W-:Y:S01]  /*2700*/  FADD R219, RZ, R95 ;  /* 0x0000005fffdb7221 */ /* 0x000fe20000000000 */
[----:B------:R-:W-:-:S01]  /*2710*/  FADD R218, RZ, R96 ;  /* 0x00000060ffda7221 */ /* 0x000fc20000000000 */
[----:B------:R-:W-:Y:S01]  /*2720*/  FADD R217, RZ, R97 ;  /* 0x00000061ffd97221 */ /* 0x000fe20000000000 */
[----:B------:R-:W-:-:S01]  /*2730*/  FADD R216, RZ, R98 ;  /* 0x00000062ffd87221 */ /* 0x000fc20000000000 */
[----:B------:R-:W-:Y:S01]  /*2740*/  FADD R215, RZ, R99 ;  /* 0x00000063ffd77221 */ /* 0x000fe20000000000 */
[----:B------:R-:W-:-:S01]  /*2750*/  FADD R214, RZ, R100 ;  /* 0x00000064ffd67221 */ /* 0x000fc20000000000 */
[----:B0-----:R-:W-:Y:S01]  /*2760*/  FADD R227, RZ, R59 ;  /* 0x0000003bffe37221 */ /* 0x001fe20000000000 */
[----:B------:R-:W-:-:S01]  /*2770*/  FADD R213, RZ, R101 ;  /* 0x00000065ffd57221 */ /* 0x000fc20000000000 */
[----:B------:R-:W-:Y:S01]  /*2780*/  FADD R212, RZ, R102 ;  /* 0x00000066ffd47221 */ /* 0x000fe20000000000 */
[----:B------:R-:W-:-:S01]  /*2790*/  FADD R211, RZ, R103 ;  /* 0x00000067ffd37221 */ /* 0x000fc20000000000 */
[----:B------:R-:W-:Y:S01]  /*27a0*/  FADD R210, RZ, R104 ;  /* 0x00000068ffd27221 */ /* 0x000fe20000000000 */
[----:B------:R0:W-:Y:S01]  /*27b0*/  STL [R1+0x4], R227 ;  /* 0x000004e301007387 */ /* 0x0001e20000100800 */
        /* <DEDUP_REMOVED lines=93> */
[----:B------:R-:W-:Y:S01]  /*2d90*/  UMOV UR6, URZ ;  /* 0x0000003f00067c82 */ /* 0x000fe20008000000 */
[----:B0-----:R-:W-:-:S05]  /*2da0*/  FADD R227, RZ, R66 ;  /* 0x00000042ffe37221 */ /* 0x001fca0000000000 */
[----:B------:R0:W-:Y:S02]  /*2db0*/  STL [R1+0x20], R227 ;  /* 0x000020e301007387 */ /* 0x0001e40000100800 */
        /* <DEDUP_REMOVED lines=42> */
.L_x_23:
[----:B------:R-:W-:-:S04]  /*3060*/  UIADD3 UR18, UR5, 0x1, URZ ;  /* 0x0000000105127890 */ /* 0x000fc8000fffe03f */
[----:B------:R-:W-:-:S04]  /*3070*/  UISETP.NE.AND UP0, UPT, UR18, 0x12, UPT ;  /* 0x000000121200788c */ /* 0x000fc8000bf05270 */
[----:B------:R-:W-:Y:S02]  /*3080*/  USEL UR8, URZ, 0x1, UP0 ;  /* 0x000000013f087887 */ /* 0x000fe40008000000 */
[----:B------:R-:W-:Y:S02]  /*3090*/  USEL UR18, UR18, URZ, UP0 ;  /* 0x0000003f12127287 */ /* 0x000fe40008000000 */
[----:B------:R-:W-:-:S06]  /*30a0*/  ULOP3.LUT UR8, UR4, UR8, URZ, 0x3c, !UPT ;  /* 0x0000000804087292 */ /* 0x000fcc000f8e3c3f */
[----:B0-----:R-:W-:Y:S01]  /*30b0*/  IMAD.U32 R227, RZ, RZ, UR8 ;  /* 0x00000008ffe37e24 */ /* 0x001fe2000f8e00ff */
[----:B------:R-:W-:-:S06]  /*30c0*/  UMOV UR8, 0x1 ;  /* 0x0000000100087882 */ /* 0x000fcc0000000000 */
.L_x_18:
[----:B------:R-:W-:-:S04]  /*30d0*/  UISETP.LT.AND UP0, UPT, UR12, 0x1, UPT ;  /* 0x000000010c00788c */ /* 0x000fc8000bf01270 */
[----:B------:R-:W-:-:S04]  /*30e0*/  USEL UR9, UR12, 0x1, UP0 ;  /* 0x000000010c097887 */ /* 0x000fc80008000000 */
[----:B------:R-:W-:-:S04]  /*30f0*/  UIADD3 UR9, UR12, -UR9, URZ ;  /* 0x800000090c097290 */ /* 0x000fc8000fffe03f */
[----:B------:R-:W-:-:S06]  /*3100*/  UISETP.GE.AND UP0, UPT, UR9, 0x1, UPT ;  /* 0x000000010900788c */ /* 0x000fcc000bf06270 */
[----:B------:R-:W-:-:S13]  /*3110*/  PLOP3.LUT P0, PT, PT, PT, UP0, 0x80, 0x0 ;  /* 0x000000000000781c */ /* 0x000fda0003f0f008 */
[----:B------:R-:W-:Y:S05]  /*3120*/  @!P0 BRA `(.L_x_24) ;  /* 0x00000010009c8947 */ /* 0x000fea0003800000 */
[----:B------:R-:W-:Y:S01]  /*3130*/  IMAD.U32 R228, RZ, RZ, UR9 ;  /* 0x00000009ffe47e24 */ /* 0x000fe2000f8e00ff */
[----:B------:R-:W-:Y:S01]  /*3140*/  UMOV UR19, UR5 ;  /* 0x0000000500137c82 */ /* 0x000fe20008000000 */
[----:B------:R-:W-:-:S05]  /*3150*/  ULDC UR24, c[0x0][0x50c] ;  /* 0x0001430000187ab9 */ /* 0x000fca0000000800 */
.L_x_32:
[----:B------:R-:W-:-:S06]  /*3160*/  UISETP.NE.AND UP0, UPT, UR23, 0x3, UPT ;  /* 0x000000031700788c */ /* 0x000fcc000bf05270 */
[----:B------:R-:W-:-:S13]  /*3170*/  PLOP3.LUT P1, PT, PT, PT, UP0, 0x80, 0x0 ;  /* 0x000000000000781c */ /* 0x000fda0003f2f008 */
[----:B-1---5:R-:W-:Y:S05]  /*3180*/  @!P1 BRA `(.L_x_25) ;  /* 0x0000000000049947 */ /* 0x022fea0003800000 */
[----:B------:R-:W-:Y:S01]  /*3190*/  BPT.TRAP 0x1 ;  /* 0x000000040000795c */ /* 0x000fe20000300000 */
.L_x_25:
[----:B------:R-:W0:Y:S01]  /*31a0*/  S2UR UR9, SR_CgaCtaId ;  /* 0x00000000000979c3 */ /* 0x000e220000008800 */
[----:B------:R-:W-:Y:S01]  /*31b0*/  UMOV UR14, 0x400 ;  /* 0x00000400000e7882 */ /* 0x000fe20000000000 */
[----:B------:R-:W-:Y:S01]  /*31c0*/  SHF.L.U32 R229, R227, 0x1f, RZ ;  /* 0x0000001fe3e57819 */ /* 0x000fe200000006ff */
[----:B0-----:R-:W-:-:S04]  /*31d0*/  ULEA UR14, UR9, UR14, 0x18 ;  /* 0x0000000e090e7291 */ /* 0x001fc8000f8ec03f */
[----:B------:R-:W-:-:S09]  /*31e0*/  ULEA UR9, UR18, UR14, 0x3 ;  /* 0x0000000e12097291 */ /* 0x000fd2000f8e183f */
[----:B------:R0:W1:Y:S01]  /*31f0*/  SYNCS.PHASECHK.TRANS64.TRYWAIT P0, [UR9], R229 ;  /* 0x000000e5ff0075a7 */ /* 0x0000620008000149 */
[----:B------:R-:W-:Y:S05]  /*3200*/  @!P1 BRA `(.L_x_26) ;  /* 0x0000000000049947 */ /* 0x000fea0003800000 */
[----:B------:R-:W-:Y:S01]  /*3210*/  BPT.TRAP 0x1 ;  /* 0x000000040000795c */ /* 0x000fe20000300000 */
.L_x_26:
[----:B-1----:R-:W-:Y:S05]  /*3220*/  @P0 BRA `(.L_x_27) ;  /* 0x0000000000080947 */ /* 0x002fea0003800000 */
[----:B------:R-:W1:Y:S02]  /*3230*/  SYNCS.PHASECHK.TRANS64.TRYWAIT P0, [UR9], R229 ;  /* 0x000000e5ff0075a7 */ /* 0x000e640008000149 */
[----:B-1----:R-:W-:Y:S05]  /*3240*/  @!P0 BRA `(.L_x_28) ;  /* 0x000000dc002c8947 */ /* 0x002fea0003800000 */
.L_x_27:
[----:B------:R-:W-:Y:S01]  /*3250*/  UIADD3 UR9, UR14, 0x24200, URZ ;  /* 0x000242000e097890 */ /* 0x000fe2000fffe03f */
[----:B------:R-:W-:Y:S01]  /*3260*/  WARPGROUP.ARRIVE ;  /* 0x00000000000079c5 */ /* 0x000fe20000000000 */
[----:B------:R-:W-:Y:S02]  /*3270*/  UISETP.NE.AND UP0, UPT, UR7, URZ, UPT ;  /* 0x0000003f0700728c */ /* 0x000fe4000bf05270 */
[----:B------:R-:W-:Y:S02]  /*3280*/  USHF.R.U32.HI UR9, URZ, 0x4, UR9 ;  /* 0x000000043f097899 */ /* 0x000fe40008011609 */
[----:B------:R-:W-:Y:S02]  /*3290*/  USEL UR8, UR8, URZ, !UP0 ;  /* 0x0000003f08087287 */ /* 0x000fe4000c000000 */
[----:B------:R-:W-:Y:S02]  /*32a0*/  ULOP3.LUT UR9, UR9, 0x3fff, URZ, 0xc0, !UPT ;  /* 0x00003fff09097892 */ /* 0x000fe4000f8ec03f */
[----:B------:R-:W-:-:S02]  /*32b0*/  ULOP3.LUT UR7, UR15, 0x10000, URZ, 0xfc, !UPT ;  /* 0x000100000f077892 */ /* 0x000fc4000f8efc3f */
[----:B------:R-:W-:Y:S02]  /*32c0*/  ULOP3.LUT UR9, UR9, 0x10000, URZ, 0xfc, !UPT ;  /* 0x0001000009097892 */ /* 0x000fe4000f8efc3f */
[----:B------:R-:W-:Y:S02]  /*32d0*/  UISETP.NE.U32.AND UP0, UPT, UR8, URZ, UPT ;  /* 0x0000003f0800728c */ /* 0x000fe4000bf05070 */
[----:B------:R-:W-:Y:S02]  /*32e0*/  ULEA UR8, UR18, UR7, 0x9 ;  /* 0x0000000712087291 */ /* 0x000fe4000f8e483f */
[----:B------:R-:W-:Y:S01]  /*32f0*/  ULEA UR10, UR18, UR9, 0x8 ;  /* 0x00000009120a7291 */ /* 0x000fe2000f8e403f */
[----:B------:R-:W-:Y:S02]  /*3300*/  UMOV UR11, 0xc0000010 ;  /* 0xc0000010000b7882 */ /* 0x000fe40000000000 */
[----:B------:R-:W-:Y:S01]  /*3310*/  UMOV UR9, 0xc0000010 ;  /* 0xc000001000097882 */ /* 0x000fe20000000000 */
[----:B------:R-:W-:-:S05]  /*3320*/  UIADD3 UR6, UR6, 0x1, URZ ;  /* 0x0000000106067890 */ /* 0x000fca000fffe03f */
[----:B------:R-:W-:Y:S01]  /*3330*/  QGMMA.64x128x32.F32.E5M2.E5M2 R88, gdesc[UR8], R88, UP0 ;  /* 0x01e00000085879f3 */ /* 0x000fe2000bf03858 */
[----:B------:R-:W-:Y:S01]  /*3340*/  UIADD3 UR8, UR8, 0x100, URZ ;  /* 0x0000010008087890 */ /* 0x000fe2000fffe03f */
[----:B------:R-:W-:-:S10]  /*3350*/  UMOV UR9, 0xc0000010 ;  /* 0xc000001000097882 */ /* 0x000fd40000000000 */
[----:B------:R-:W-:Y:S01]  /*3360*/  QGMMA.64x128x32.F32.E5M2.E5M2 R24, gdesc[UR8], R24, UP0, gsb0 ;  /* 0x01e00000081879f3 */ /* 0x000fe2000b803818 */
[----:B------:R-:W-:-:S04]  /*3370*/  UISETP.NE.AND UP0, UPT, UR6, UR24, UPT ;  /* 0x000000180600728c */ /* 0x000fc8000bf05270 */
[----:B------:R-:W-:-:S06]  /*3380*/  USEL UR7, URZ, 0x1, UP0 ;  /* 0x000000013f077887 */ /* 0x000fcc0008000000 */
[----:B------:R-:W-:Y:S01]  /*3390*/  ISETP.NE.AND P0, PT, RZ, UR7, PT ;  /* 0x00000007ff007c0c */ /* 0x000fe2000bf05270 */
[----:B------:R-:W-:-:S12]  /*33a0*/  WARPGROUP.DEPBAR.LE gsb0, 0x1 ;  /* 0x00008000000079c5 */ /* 0x000fd80000010100 */
[----:B------:R-:W-:Y:S05]  /*33b0*/  @!P0 BRA `(.L_x_29) ;  /* 0x0000000c00808947 */ /* 0x000fea0003800000 */
[----:B------:R-:W-:Y:S02]  /*33c0*/  WARPGROUP.DEPBAR.LE gsb0, 0x0 ;  /* 0x00008000000079c5 */ /* 0x000fe40000010000 */
[----:B------:R-:W-:-:S01]  /*33d0*/  FADD R226, R88, R226 ;  /* 0x000000e258e27221 */ /* 0x000fc20000000000 */
[----:B------:R-:W-:Y:S01]  /*33e0*/  FADD R225, R89, R225 ;  /* 0x000000e159e17221 */ /* 0x000fe20000000000 */
[----:B------:R1:W-:Y:S01]  /*33f0*/  STL [R1+0x90], R227 ;  /* 0x000090e301007387 */ /* 0x0003e20000100800 */
[----:B------:R-:W-:-:S01]  /*3400*/  FADD R224, R90, R224 ;  /* 0x000000e05ae07221 */ /* 0x000fc20000000000 */
[----:B------:R-:W-:Y:S01]  /*3410*/  FADD R223, R91, R223 ;  /* 0x000000df5bdf7221 */ /* 0x000fe20000000000 */
[----:B------:R-:W-:-:S01]  /*3420*/  FADD R222, R92, R222 ;  /* 0x000000de5cde7221 */ /* 0x000fc20000000000 */
[----:B------:R-:W-:Y:S01]  /*3430*/  FADD R221, R93, R221 ;  /* 0x000000dd5ddd7221 */ /* 0x000fe20000000000 */
[----:B-1----:R-:W4:Y:S04]  /*3440*/  LDL.LU R227, [R1+0x30] ;  /* 0x0000300001e37983 */ /* 0x002f280000300800 */
[----:B------:R1:W-:Y:S01]  /*3450*/  STL [R1+0x94], R226 ;  /* 0x000094e201007387 */ /* 0x0003e20000100800 */
[----:B------:R-:W-:-:S01]  /*3460*/  FADD R220, R94, R220 ;  /* 0x000000dc5edc7221 */ /* 0x000fc20000000000 */
[----:B------:R-:W-:-:S02]  /*3470*/  FADD R219, R95, R219 ;  /* 0x000000db5fdb7221 */ /* 0x000fc40000000000 */
[----:B-1----:R-:W2:Y:S04]  /*3480*/  LDL.LU R226, [R1+0x2c] ;  /* 0x00002c0001e27983 */ /* 0x002ea80000300800 */
[----:B------:R1:W-:Y:S01]  /*3490*/  STL [R1+0x98], R225 ;  /* 0x000098e101007387 */ /* 0x0003e20000100800 */
[----:B------:R-:W-:-:S03]  /*34a0*/  FADD R218, R96, R218 ;  /* 0x000000da60da7221 */ /* 0x000fc60000000000 */
[----:B-1----:R-:W3:Y:S04]  /*34b0*/  LDL.LU R225, [R1+0x28] ;  /* 0x0000280001e17983 */ /* 0x002ee80000300800 */
        /* <DEDUP_REMOVED lines=9> */
[----:B------:R1:W-:Y:S04]  /*3550*/  STL [R1+0xa8], R221 ;  /* 0x0000a8dd01007387 */ /* 0x0003e80000100800 */
        /* <DEDUP_REMOVED lines=12> */
[----:B-1----:R-:W3:Y:S01]  /*3620*/  LDL.LU R215, [R1] ;  /* 0x0000000001d77983 */ /* 0x002ee20000300800 */
[----:B------:R-:W-:-:S01]  /*3630*/  FADD R214, R100, R214 ;  /* 0x000000d664d67221 */ /* 0x000fc20000000000 */
[----:B------:R-:W-:Y:S01]  /*3640*/  FADD R213, R101, R213 ;  /* 0x000000d565d57221 */ /* 0x000fe20000000000 */
[----:B------:R-:W-:-:S01]  /*3650*/  FADD R212, R102, R212 ;  /* 0x000000d466d47221 */ /* 0x000fc20000000000 */
[----:B------:R-:W-:Y:S01]  /*3660*/  FADD R211, R103, R211 ;  /* 0x000000d367d37221 */ /* 0x000fe20000000000 */
[----:B------:R-:W-:-:S01]  /*3670*/  FADD R210, R104, R210 ;  /* 0x000000d268d27221 */ /* 0x000fc20000000000 */
[----:B------:R-:W-:Y:S01]  /*3680*/  STL [R1+0xc4], R214 ;  /* 0x0000c4d601007387 */ /* 0x000fe20000100800 */
        /* <DEDUP_REMOVED lines=11> */
[----:B------:R1:W-:Y:S01]  /*3740*/  STL [R1+0xd0], R211 ;  /* 0x0000d0d301007387 */ /* 0x0003e20000100800 */
[----:B------:R-:W-:-:S01]  /*3750*/  FADD R200, R114, R200 ;  /* 0x000000c872c87221 */ /* 0x000fc20000000000 */
[----:B------:R-:W-:Y:S01]  /*3760*/  FADD R199, R115, R199 ;  /* 0x000000c773c77221 */ /* 0x000fe20000000000 */
        /* <DEDUP_REMOVED lines=69> */
[----:B-----5:R-:W-:Y:S01]  /*3bc0*/  FADD R0, R57, R0 ;  /* 0x0000000039007221 */ /* 0x020fe20000000000 */
[----:B----4-:R-:W-:-:S01]  /*3bd0*/  FADD R227, R70, R227 ;  /* 0x000000e346e37221 */ /* 0x010fc20000000000 */
[----:B--2---:R-:W-:Y:S01]  /*3be0*/  FADD R226, R69, R226 ;  /* 0x000000e245e27221 */ /* 0x004fe20000000000 */
[----:B---3--:R-:W-:-:S01]  /*3bf0*/  FADD R225, R68, R225 ;  /* 0x000000e144e17221 */ /* 0x008fc20000000000 */
        /* <DEDUP_REMOVED lines=9> */
[----:B------:R-:W-:-:S05]  /*3c90*/  FADD R215, R58, R215 ;  /* 0x000000d73ad77221 */ /* 0x000fca0000000000 */
[----:B------:R2:W-:Y:S04]  /*3ca0*/  STL [R1], R215 ;  /* 0x000000d701007387 */ /* 0x0005e80000100800 */
[----:B------:R3:W-:Y:S04]  /*3cb0*/  STL [R1+0x4], R216 ;  /* 0x000004d801007387 */ /* 0x0007e80000100800 */
        /* <DEDUP_REMOVED lines=8> */
[----:B-1----:R-:W4:Y:S04]  /*3d40*/  LDL.LU R211, [R1+0x34] ;  /* 0x0000340001d37983 */ /* 0x002f280000300800 */
[----:B------:R1:W-:Y:S04]  /*3d50*/  STL [R1+0x28], R225 ;  /* 0x000028e101007387 */ /* 0x0003e80000100800 */
[----:B------:R-:W4:Y:S04]  /*3d60*/  LDL.LU R212, [R1+0x38] ;  /* 0x0000380001d47983 */ /* 0x000f280000300800 */
[----:B------:R1:W-:Y:S04]  /*3d70*/  STL [R1+0x2c], R226 ;  /* 0x00002ce201007387 */ /* 0x0003e80000100800 */
[----:B------:R-:W4:Y:S04]  /*3d80*/  LDL.LU R213, [R1+0x3c] ;  /* 0x00003c0001d57983 */ /* 0x000f280000300800 */
[----:B------:R1:W-:Y:S04]  /*3d90*/  STL [R1+0x30], R227 ;  /* 0x000030e301007387 */ /* 0x0003e80000100800 */
[----:B------:R-:W4:Y:S04]  /*3da0*/  LDL.LU R214, [R1+0x40] ;  /* 0x0000400001d67983 */ /* 0x000f280000300800 */
[----:B--2---:R-:W2:Y:S04]  /*3db0*/  LDL.LU R215, [R1+0x44] ;  /* 0x0000440001d77983 */ /* 0x004ea80000300800 */
[----:B---3--:R-:W3:Y:S04]  /*3dc0*/  LDL.LU R216, [R1+0x48] ;  /* 0x0000480001d87983 */ /* 0x008ee80000300800 */
[----:B----4-:R-:W4:Y:S04]  /*3dd0*/  LDL.LU R217, [R1+0x4c] ;  /* 0x00004c0001d97983 */ /* 0x010f280000300800 */
[----:B0-----:R-:W4:Y:S04]  /*3de0*/  LDL.LU R218, [R1+0x50] ;  /* 0x0000500001da7983 */ /* 0x001f280000300800 */
[----:B------:R-:W4:Y:S04]  /*3df0*/  LDL.LU R219, [R1+0x54] ;  /* 0x0000540001db7983 */ /* 0x000f280000300800 */
[----:B------:R-:W4:Y:S04]  /*3e00*/  LDL.LU R220, [R1+0x58] ;  /* 0x0000580001dc7983 */ /* 0x000f280000300800 */
[----:B------:R-:W4:Y:S04]  /*3e10*/  LDL.LU R221, [R1+0x5c] ;  /* 0x00005c0001dd7983 */ /* 0x000f280000300800 */
[----:B------:R-:W4:Y:S04]  /*3e20*/  LDL.LU R222, [R1+0x60] ;  /* 0x0000600001de7983 */ /* 0x000f280000300800 */
[----:B------:R-:W4:Y:S04]  /*3e30*/  LDL.LU R223, [R1+0x64] ;  /* 0x0000640001df7983 */ /* 0x000f280000300800 */
[----:B------:R-:W4:Y:S04]  /*3e40*/  LDL.LU R224, [R1+0x68] ;  /* 0x0000680001e07983 */ /* 0x000f280000300800 */
[----:B-1----:R-:W4:Y:S04]  /*3e50*/  LDL.LU R225, [R1+0x6c] ;  /* 0x00006c0001e17983 */ /* 0x002f280000300800 */
[----:B------:R-:W4:Y:S04]  /*3e60*/  LDL.LU R226, [R1+0x70] ;  /* 0x0000700001e27983 */ /* 0x000f280000300800 */
[----:B------:R-:W4:Y:S01]  /*3e70*/  LDL.LU R227, [R1+0x74] ;  /* 0x0000740001e37983 */ /* 0x000f220000300800 */
[----:B------:R-:W-:-:S05]  /*3e80*/  FADD R211, R71, R211 ;  /* 0x000000d347d37221 */ /* 0x000fca0000000000 */
[----:B------:R0:W-:Y:S01]  /*3e90*/  STL [R1+0x34], R211 ;  /* 0x000034d301007387 */ /* 0x0001e20000100800 */
[----:B------:R-:W-:-:S03]  /*3ea0*/  FADD R212, R72, R212 ;  /* 0x000000d448d47221 */ /* 0x000fc60000000000 */
[----:B0-----:R1:W5:Y:S01]  /*3eb0*/  LDL.LU R211, [R1+0xd0] ;  /* 0x0000d00001d37983 */ /* 0x0013620000300800 */
[----:B------:R-:W-:-:S03]  /*3ec0*/  FADD R213, R73, R213 ;  /* 0x000000d549d57221 */ /* 0x000fc60000000000 */
[----:B------:R0:W-:Y:S01]  /*3ed0*/  STL [R1+0x38], R212 ;  /* 0x000038d401007387 */ /* 0x0001e20000100800 */
[----:B------:R-:W-:-:S01]  /*3ee0*/  FADD R214, R74, R214 ;  /* 0x000000d64ad67221 */ /* 0x000fc20000000000 */
[----:B--2---:R-:W-:Y:S02]  /*3ef0*/  FADD R215, R75, R215 ;  /* 0x000000d74bd77221 */ /* 0x004fe40000000000 */
[----:B0-----:R1:W5:Y:S01]  /*3f00*/  LDL.LU R212, [R1+0xcc] ;  /* 0x0000cc0001d47983 */ /* 0x0013620000300800 */
[----:B---3--:R-:W-:-:S03]  /*3f10*/  FADD R216, R76, R216 ;  /* 0x000000d84cd87221 */ /* 0x008fc60000000000 */
[----:B------:R0:W-:Y:S01]  /*3f20*/  STL [R1+0x3c], R213 ;  /* 0x00003cd501007387 */ /* 0x0001e20000100800 */
[----:B----4-:R-:W-:-:S03]  /*3f30*/  FADD R217, R77, R217 ;  /* 0x000000d94dd97221 */ /* 0x010fc60000000000 */
[----:B0-----:R1:W5:Y:S01]  /*3f40*/  LDL.LU R213, [R1+0xc8] ;  /* 0x0000c80001d57983 */ /* 0x0013620000300800 */
[----:B------:R-:W-:-:S03]  /*3f50*/  FADD R218, R78, R218 ;  /* 0x000000da4eda7221 */ /* 0x000fc60000000000 */
[----:B------:R0:W-:Y:S01]  /*3f60*/  STL [R1+0x40], R214 ;  /* 0x000040d601007387 */ /* 0x0001e20000100800 */
[----:B------:R-:W-:-:S01]  /*3f70*/  FADD R219, R79, R219 ;  /* 0x000000db4fdb7221 */ /* 0x000fc20000000000 */
[----:B------:R-:W-:Y:S02]  /*3f80*/  FADD R220, R80, R220 ;  /* 0x000000dc50dc7221 */ /* 0x000fe40000000000 */
[----:B0-----:R1:W5:Y:S04]  /*3f90*/  LDL.LU R214, [R1+0xc4] ;  /* 0x0000c40001d67983 */ /* 0x0013680000300800 */
[----:B------:R0:W-:Y:S01]  /*3fa0*/  STL [R1+0x44], R215 ;  /* 0x000044d701007387 */ /* 0x0001e20000100800 */
[----:B------:R-:W-:-:S01]  /*3fb0*/  FADD R221, R81, R221 ;  /* 0x000000dd51dd7221 */ /* 0x000fc20000000000 */
[----:B------:R-:W-:-:S02]  /*3fc0*/  FADD R222, R82, R222 ;  /* 0x000000de52de7221 */ /* 0x000fc40000000000 */
[----:B0-----:R1:W5:Y:S04]  /*3fd0*/  LDL.LU R215, [R1+0xc0] ;  /* 0x0000c00001d77983 */ /* 0x0013680000300800 */
[----:B------:R0:W-:Y:S01]  /*3fe0*/  STL [R1+0x48], R216 ;  /* 0x000048d801007387 */ /* 0x0001e20000100800 */
[----:B------:R-:W-:-:S03]  /*3ff0*/  FADD R223, R83, R223 ;  /* 0x000000df53df7221 */ /* 0x000fc60000000000 */
        /* <DEDUP_REMOVED lines=13> */
[----:B------:R0:W-:Y:S04]  /*40d0*/  STL [R1+0x5c], R221 ;  /* 0x00005cdd01007387 */ /* 0x0001e80000100800 */
        /* <DEDUP_REMOVED lines=12> */
[----:B0-----:R1:W5:Y:S01]  /*41a0*/  LDL.LU R227, [R1+0x90] ;  /* 0x0000900001e37983 */ /* 0x0013620000300800 */
[----:B------:R-:W-:-:S05]  /*41b0*/  UMOV UR6, URZ ;  /* 0x0000003f00067c82 */ /* 0x000fca0008000000 */
.L_x_29:
[----:B------:R-:W-:Y:S05]  /*41c0*/  @!P1 BRA `(.L_x_30) ;  /* 0x0000000000049947 */ /* 0x000fea0003800000 */
[----:B------:R-:W-:Y:S01]  /*41d0*/  BPT.TRAP 0x1 ;  /* 0x000000040000795c */ /* 0x000fe20000300000 */
.L_x_30:
[----:B------:R4:W-:Y:S04]  /*41e0*/  STL [R1+0x94], R2 ;  /* 0x0000940201007387 */ /* 0x0009e80000100800 */
[----:B----4-:R-:W4:Y:S04]  /*41f0*/  LDL R2, [R1+0x78] ;  /* 0x0000780001027983 */ /* 0x010f280000100800 */
[----:B-----5:R0:W-:Y:S04]  /*4200*/  STL [R1+0x90], R0 ;  /* 0x0000900001007387 */ /* 0x0201e80000100800 */
[----:B0-----:R-:W2:Y:S01]  /*4210*/  LDL R0, [R1+0x7c] ;  /* 0x00007c0001007983 */ /* 0x001ea20000100800 */
[----:B------:R-:W-:Y:S01]  /*4220*/  IMAD.U32 R229, RZ, RZ, UR19 ;  /* 0x00000013ffe57e24 */ /* 0x000fe2000f8e00ff */
[----:B----4-:R-:W-:-:S02]  /*4230*/  ISETP.NE.AND P0, PT, R2, RZ, PT ;  /* 0x000000ff0200720c */ /* 0x010fc40003f05270 */
[----:B------:R0:W5:Y:S11]  /*4240*/  LDL.LU R2, [R1+0x94] ;  /* 0x0000940001027983 */ /* 0x0001760000300800 */
[----:B------:R-:W-:-:S05]  /*4250*/  @P0 LEA R229, R229, UR14, 0x3 ;  /* 0x0000000ee5e50c11 */ /* 0x000fca000f8e18ff */
[----:B------:R-:W-:-:S05]  /*4260*/  @P0 VIADD R229, R229, 0x90 ;  /* 0x00000090e5e50836 */ /* 0x000fca0000000000 */
[----:B--2---:R-:W-:Y:S02]  /*4270*/  @P0 PRMT R229, R0, 0x654, R229 ;  /* 0x0000065400e50816 */ /* 0x004fe400000000e5 */
[----:B------:R0:W5:Y:S01]  /*4280*/  LDL.LU R0, [R1+0x90] ;  /* 0x0000900001007983 */ /* 0x0001620000300800 */
[----:B------:R-:W-:Y:S01]  /*4290*/  UISETP.GT.U32.AND UP0, UPT, UR13, 0x1, UPT ;  /* 0x000000010d00788c */ /* 0x000fe2000bf04070 */
[----:B------:R0:W-:Y:S05]  /*42a0*/  @P0 SYNCS.ARRIVE.TRANS64.RED.A1T0 RZ, [R229+URZ], RZ ;  /* 0x000000ffe5ff09a7 */ /* 0x0001ea000810043f */
[----:B------:R-:W-:-:S13]  /*42b0*/  PLOP3.LUT P0, PT, PT, PT, UP0, 0x80, 0x0 ;  /* 0x000000000000781c */ /* 0x000fda0003f0f008 */
[----:B0-----:R-:W-:Y:S05]  /*42c0*/  @P0 BRA `(.L_x_31) ;  /* 0x0000000000040947 */ /* 0x001fea0003800000 */
[----:B------:R-:W-:Y:S01]  /*42d0*/  BPT.TRAP 0x1 ;  /* 0x000000040000795c */ /* 0x000fe20000300000 */
.L_x_31:
[----:B------:R-:W-:Y:S01]  /*42e0*/  UIADD3 UR18, UR18, 0x1, URZ ;  /* 0x0000000112127890 */ /* 0x000fe2000fffe03f */
[C---:B------:R-:W-:Y:S01]  /*42f0*/  ISETP.GT.AND P0, PT, R228.reuse, 0x1, PT ;  /* 0x00000001e400780c */ /* 0x040fe20003f04270 */
[----:B------:R-:W-:Y:S01]  /*4300*/  UIADD3 UR19, UR19, 0x1, URZ ;  /* 0x0000000113137890 */ /* 0x000fe2000fffe03f */
[----:B------:R-:W-:Y:S01]  /*4310*/  VIADD R228, R228, 0xffffffff ;  /* 0xffffffffe4e47836 */ /* 0x000fe20000000000 */
[----:B------:R-:W-:Y:S02]  /*4320*/  UISETP.NE.AND UP0, UPT, UR18, 0x12, UPT ;  /* 0x000000121200788c */ /* 0x000fe4000bf05270 */
[----:B------:R-:W-:Y:S02]  /*4330*/  UISETP.NE.AND UP1, UPT, UR19, 0x12, UPT ;  /* 0x000000121300788c */ /* 0x000fe4000bf25270 */
[----:B------:R-:W-:Y:S02]  /*4340*/  USEL UR8, URZ, 0x1, UP0 ;  /* 0x000000013f087887 */ /* 0x000fe40008000000 */
[----:B------:R-:W-:-:S02]  /*4350*/  USEL UR18, UR18, URZ, UP0 ;  /* 0x0000003f12127287 */ /* 0x000fc40008000000 */
[----:B------:R-:W-:Y:S02]  /*4360*/  USEL UR19, UR19, URZ, UP1 ;  /* 0x0000003f13137287 */ /* 0x000fe40008800000 */
[----:B------:R-:W-:Y:S01]  /*4370*/  LOP3.LUT R227, R227, UR8, RZ, 0x3c, !PT ;  /* 0x00000008e3e37c12 */ /* 0x000fe2000f8e3cff */
[----:B------:R-:W-:Y:S01]  /*4380*/  UMOV UR8, 0x1 ;  /* 0x0000000100087882 */ /* 0x000fe20000000000 */
[----:B------:R-:W-:Y:S08]  /*4390*/  @P0 BRA `(.L_x_32) ;  /* 0xffffffec00700947 */ /* 0x000ff0000383ffff */
.L_x_24:
[----:B------:R-:W-:-:S04]  /*43a0*/  UISETP.NE.AND UP0, UPT, UR6, URZ, UPT ;  /* 0x0000003f0600728c */ /* 0x000fc8000bf05270 */
[----:B------:R-:W-:-:S06]  /*43b0*/  USEL UR6, URZ, 0x1, !UP0 ;  /* 0x000000013f067887 */ /* 0x000fcc000c000000 */
[----:B------:R-:W-:-:S13]  /*43c0*/  ISETP.NE.AND P0, PT, RZ, UR6, PT ;  /* 0x00000006ff007c0c */ /* 0x000fda000bf05270 */
[----:B------:R-:W-:Y:S05]  /*43d0*/  @!P0 BRA `(.L_x_33) ;  /* 0x0000000c00dc8947 */ /* 0x000fea0003800000 */
[----:B------:R-:W4:Y:S04]  /*43e0*/  LDL.LU R227, [R1+0x74] ;  /* 0x0000740001e37983 */ /* 0x000f280000300800 */
[----:B----4-:R0:W-:Y:S04]  /*43f0*/  STL [R1+0x90], R227 ;  /* 0x000090e301007387 */ /* 0x0101e80000100800 */
[----:B0-----:R-:W4:Y:S04]  /*4400*/  LDL.LU R227, [R1+0x70] ;  /* 0x0000700001e37983 */ /* 0x001f280000300800 */
        /* <DEDUP_REMOVED lines=55> */
[----:B0-----:R-:W4:Y:S01]  /*4780*/  LDL.LU R227, [R1] ;  /* 0x0000000001e37983 */ /* 0x001f220000300800 */
[----:B------:R-:W-:-:S02]  /*4790*/  WARPGROUP.DEPBAR.LE gsb0, 0x0 ;  /* 0x00008000000079c5 */ /* 0x000fc40000010000 */
[----:B------:R-:W-:Y:S01]  /*47a0*/  FADD R226, R88, R226 ;  /* 0x000000e258e27221 */ /* 0x000fe20000000000 */
        /* <DEDUP_REMOVED lines=95> */
[----:B-----5:R-:W-:Y:S01]  /*4da0*/  FADD R2, R56, R2 ;  /* 0x0000000238027221 */ /* 0x020fe20000000000 */
[----:B------:R-:W-:Y:S01]  /*4db0*/  FADD R0, R57, R0 ;  /* 0x0000000039007221 */ /* 0x000fe20000000000 */
[----:B----4-:R-:W-:-:S05]  /*4dc0*/  FADD R227, R58, R227 ;  /* 0x000000e33ae37221 */ /* 0x010fca0000000000 */
[----:B------:R0:W-:Y:S04]  /*4dd0*/  STL [R1], R227 ;  /* 0x000000e301007387 */ /* 0x0001e80000100800 */
[----:B0-----:R-:W4:Y:S02]  /*4de0*/  LDL.LU R227, [R1+0x100] ;  /* 0x0001000001e37983 */ /* 0x001f240000300800 */
[----:B----4-:R-:W-:-:S05]  /*4df0*/  FADD R227, R59, R227 ;  /* 0x000000e33be37221 */ /* 0x010fca0000000000 */
[----:B------:R0:W-:Y:S04]  /*4e00*/  STL [R1+0x4], R227 ;  /* 0x000004e301007387 */ /* 0x0001e80000100800 */
        /* <DEDUP_REMOVED lines=83> */
[----:B------:R0:W-:Y:S02]  /*5340*/  STL [R1+0x74], R227 ;  /* 0x000074e301007387 */ /* 0x0001e40000100800 */
.L_x_33:
[----:B------:R-:W-:Y:S02]  /*5350*/  WARPGROUP.DEPBAR.LE gsb0, 0x0 ;  /* 0x00008000000079c5 */ /* 0x000fe40000010000 */
[----:B------:R-:W4:Y:S02]  /*5360*/  LDC R24, c[0x0][0x28c] ;  /* 0x0000a300ff187b82 */ /* 0x000f240000000800 */
[----:B----4-:R-:W-:-:S13]  /*5370*/  ISETP.GE.AND P0, PT, R24, 0x1, PT ;  /* 0x000000011800780c */ /* 0x010fda0003f06270 */
[----:B------:R-:W-:Y:S05]  /*5380*/  @!P0 BRA `(.L_x_34) ;  /* 0x0000000000648947 */ /* 0x000fea0003800000 */
[----:B------:R-:W-:-:S06]  /*5390*/  UISETP.NE.AND UP0, UPT, UR23, 0x3, UPT ;  /* 0x000000031700788c */ /* 0x000fcc000bf05270 */
[----:B------:R-:W-:-:S13]  /*53a0*/  PLOP3.LUT P0, PT, PT, PT, UP0, 0x80, 0x0 ;  /* 0x000000000000781c */ /* 0x000fda0003f0f008 */
[----:B------:R-:W-:Y:S05]  /*53b0*/  @!P0 BRA `(.L_x_35) ;  /* 0x0000000000048947 */ /* 0x000fea0003800000 */
[----:B------:R-:W-:Y:S01]  /*53c0*/  BPT.TRAP 0x1 ;  /* 0x000000040000795c */ /* 0x000fe20000300000 */
.L_x_35:
[----:B0-----:R-:W4:Y:S01]  /*53d0*/  LDL R227, [R1+0x78] ;  /* 0x0000780001e37983 */ /* 0x001f220000100800 */
[----:B------:R-:W-:Y:S01]  /*53e0*/  BSSY B0, `(.L_x_36) ;  /* 0x000000f000007945 */ /* 0x000fe20003800000 */
[----:B----4-:R-:W-:-:S13]  /*53f0*/  ISETP.NE.AND P0, PT, R227, RZ, PT ;  /* 0x000000ffe300720c */ /* 0x010fda0003f05270 */
[----:B------:R-:W-:Y:S05]  /*5400*/  @!P0 BRA `(.L_x_37) ;  /* 0x0000000000308947 */ /* 0x000fea0003800000 */
[----:B------:R-:W4:Y:S01]  /*5410*/  LDL R227, [R1+0x7c] ;  /* 0x00007c0001e37983 */ /* 0x000f220000100800 */
[----:B------:R-:W-:-:S04]  /*5420*/  UISETP.LT.AND UP0, UPT, UR12, 0x1, UPT ;  /* 0x000000010c00788c */ /* 0x000fc8000bf01270 */
[----:B------:R-:W-:-:S04]  /*5430*/  USEL UR8, UR12, 0x1, UP0 ;  /* 0x000000010c087887 */ /* 0x000fc80008000000 */
[----:B------:R-:W-:-:S04]  /*5440*/  UIADD3 UR8, UR5, UR12, -UR8 ;  /* 0x0000000c05087290 */ /* 0x000fc8000fffe808 */
[----:B------:R-:W-:-:S04]  /*5450*/  UIMAD.WIDE.U32 UR6, UR8, 0x38e38e39, URZ ;  /* 0x38e38e39080678a5 */ /* 0x000fc8000f8e003f */
[----:B------:R-:W-:-:S04]  /*5460*/  USHF.R.U32.HI UR6, URZ, 0x2, UR7 ;  /* 0x000000023f067899 */ /* 0x000fc80008011607 */
[----:B------:R-:W-:-:S04]  /*5470*/  UIMAD UR8, UR6, -0x12, UR8 ;  /* 0xffffffee060878a4 */ /* 0x000fc8000f8e0208 */
[----:B------:R-:W-:-:S04]  /*5480*/  ULEA UR8, UR8, UR14, 0x3 ;  /* 0x0000000e08087291 */ /* 0x000fc8000f8e183f */
[----:B------:R-:W-:-:S06]  /*5490*/  UIADD3 UR8, UR8, 0x90, URZ ;  /* 0x0000009008087890 */ /* 0x000fcc000fffe03f */
[----:B------:R-:W-:-:S05]  /*54a0*/  IMAD.U32 R24, RZ, RZ, UR8 ;  /* 0x00000008ff187e24 */ /* 0x000fca000f8e00ff */
[----:B----4-:R-:W-:-:S04]  /*54b0*/  PRMT R24, R227, 0x654, R24 ;  /* 0x00000654e3187816 */ /* 0x010fc80000000018 */
[----:B------:R0:W-:Y:S03]  /*54c0*/  SYNCS.ARRIVE.TRANS64.RED.A1T0 RZ, [R24+URZ], RZ ;  /* 0x000000ff18ff79a7 */ /* 0x0001e6000810043f */
.L_x_37:
[----:B------:R-:W-:Y:S05]  /*54d0*/  BSYNC B0 ;  /* 0x0000000000007941 */ /* 0x000fea0003800000 */
.L_x_36:
[----:B------:R-:W-:-:S06]  /*54e0*/  UISETP.GT.U32.AND UP0, UPT, UR13, 0x1, UPT ;  /* 0x000000010d00788c */ /* 0x000fcc000bf04070 */
[----:B------:R-:W-:-:S13]  /*54f0*/  PLOP3.LUT P0, PT, PT, PT, UP0, 0x80, 0x0 ;  /* 0x000000000000781c */ /* 0x000fda0003f0f008 */
[----:B------:R-:W-:Y:S05]  /*5500*/  @P0 BRA `(.L_x_34) ;  /* 0x0000000000040947 */ /* 0x000fea0003800000 */
[----:B------:R-:W-:Y:S01]  /*5510*/  BPT.TRAP 0x1 ;  /* 0x000000040000795c */ /* 0x000fe20000300000 */
.L_x_34:
[----:B-----5:R4:W-:Y:S01]  /*5520*/  STL [R1+0x94], R2 ;  /* 0x0000940201007387 */ /* 0x0209e20000100800 */
[----:B------:R-:W1:Y:S01]  /*5530*/  LDC R29, c[0x0][0x288] ;  /* 0x0000a200ff1d7b82 */ /* 0x000e620000000800 */
[----:B------:R-:W-:Y:S02]  /*5540*/  UIADD3 UR9, UR12, UR5, URZ ;  /* 0x000000050c097290 */ /* 0x000fe4000fffe03f */
[----:B------:R-:W-:Y:S01]  /*5550*/  USHF.R.S32.HI UR10, URZ, 0x1f, UR22 ;  /* 0x0000001f3f0a7899 */ /* 0x000fe20008011416 */
[----:B------:R-:W-:Y:S01]  /*5560*/  ULDC.64 UR6, c[0x0][0x5d0] ;  /* 0x0001740000067ab9 */ /* 0x000fe20000000a00 */
[----:B------:R-:W-:Y:S01]  /*5570*/  ULDC UR11, c[0x0][0x284] ;  /* 0x0000a100000b7ab9 */ /* 0x000fe20000000800 */
[----:B----4-:R-:W4:Y:S04]  /*5580*/  LDL.LU R2, [R1+0x88] ;  /* 0x0000880001027983 */ /* 0x010f280000300800 */
[----:B------:R2:W-:Y:S04]  /*5590*/  STL [R1+0x90], R0 ;  /* 0x0000900001007387 */ /* 0x0005e80000100800 */
[----:B0-----:R-:W3:Y:S01]  /*55a0*/  LDL.LU R227, [R1+0x8c] ;  /* 0x00008c0001e37983 */ /* 0x001ee20000300800 */
[----:B--2---:R-:W0:Y:S02]  /*55b0*/  S2R R0, SR_TID.X ;  /* 0x0000000000007919 */ /* 0x004e240000002100 */
[----:B0-----:R-:W-:-:S02]  /*55c0*/  SHF.R.U32.HI R24, RZ, 0x2, R0 ;  /* 0x00000002ff187819 */ /* 0x001fc40000011600 */
[----:B------:R-:W-:Y:S02]  /*55d0*/  LOP3.LUT R26, R0, 0x60, RZ, 0xc0, !PT ;  /* 0x00000060001a7812 */ /* 0x000fe400078ec0ff */
[----:B------:R-:W-:Y:S02]  /*55e0*/  SHF.R.U32.HI R27, RZ, 0x7, R0 ;  /* 0x00000007ff1b7819 */ /* 0x000fe40000011600 */
[----:B------:R-:W-:Y:S02]  /*55f0*/  LOP3.LUT R25, R24, 0x7, RZ, 0xc0, !PT ;  /* 0x0000000718197812 */ /* 0x000fe400078ec0ff */
[----:B------:R-:W-:Y:S02]  /*5600*/  SHF.R.U32.HI R28, RZ, 0x1, R26 ;  /* 0x00000001ff1c7819 */ /* 0x000fe4000001161a */
[----:B------:R-:W-:Y:S02]  /*5610*/  LOP3.LUT R24, R27, 0x1, RZ, 0xc0, !PT ;  /* 0x000000011b187812 */ /* 0x000fe400078ec0ff */
[----:B------:R-:W-:Y:S01]  /*5620*/  IADD3 R27, RZ, -R28, -R25 ;  /* 0x8000001cff1b7210 */ /* 0x000fe20007ffe819 */
[----:B------:R-:W-:-:S02]  /*5630*/  IMAD.SHL.U32 R32, R0, 0x2, RZ ;  /* 0x0000000200207824 */ /* 0x000fc400078e00ff */
[C---:B------:R-:W-:Y:S02]  /*5640*/  IMAD.SHL.U32 R26, R24.reuse, 0x40, RZ ;  /* 0x00000040181a7824 */ /* 0x040fe400078e00ff */
[----:B------:R-:W-:Y:S01]  /*5650*/  IMAD R42, R24, -0x40, R27 ;  /* 0xffffffc0182a7824 */ /* 0x000fe200078e021b */
[----:B------:R-:W-:Y:S01]  /*5660*/  LOP3.LUT R24, R0, 0x3, RZ, 0xc0, !PT ;  /* 0x0000000300187812 */ /* 0x000fe200078ec0ff */
[----:B----4-:R-:W-:Y:S02]  /*5670*/  IMAD.SHL.U32 R41, R2, 0x80, RZ ;  /* 0x0000008002297824 */ /* 0x010fe400078e00ff */
[----:B------:R0:W5:Y:S04]  /*5680*/  LDL.LU R2, [R1+0x94] ;  /* 0x0000940001027983 */ /* 0x0001680000300800 */
[----:B------:R0:W5:Y:S01]  /*5690*/  LDL.LU R0, [R1+0x90] ;  /* 0x0000900001007983 */ /* 0x0001620000300800 */
[----:B------:R-:W-:Y:S01]  /*56a0*/  LOP3.LUT R43, R26, 0x40, R25, 0xe2, !PT ;  /* 0x000000401a2b7812 */ /* 0x000fe200078ee219 */
[----:B---3--:R-:W-:Y:S01]  /*56b0*/  IMAD.SHL.U32 R25, R227, 0x100, RZ ;  /* 0x00000100e3197824 */ /* 0x008fe200078e00ff */
[----:B------:R-:W-:Y:S01]  /*56c0*/  UISETP.GT.U32.AND UP0, UPT, UR9, 0x11, UPT ;  /* 0x000000110900788c */ /* 0x000fe2000bf04070 */
[C---:B-1----:R-:W-:Y:S01]  /*56d0*/  ISETP.GE.AND P0, PT, R41.reuse, R29, PT ;  /* 0x0000001d2900720c */ /* 0x042fe20003f06270 */
[----:B------:R-:W-:Y:S01]  /*56e0*/  UIMAD UR5, UR10, UR6, URZ ;  /* 0x000000060a0572a4 */ /* 0x000fe2000f8e023f */
[----:B------:R-:W-:Y:S01]  /*56f0*/  LOP3.LUT R32, R41, 0x6, R32, 0xf8, !PT ;  /* 0x0000000629207812 */ /* 0x000fe200078ef820 */
[----:B------:R-:W-:Y:S01]  /*5700*/  UISETP.LT.U32.AND UP0, UPT, UR12, 0x12, UP0 ;  /* 0x000000120c00788c */ /* 0x000fe20008701070 */
[----:B------:R-:W-:Y:S01]  /*5710*/  ISETP.GE.OR P0, PT, R25, UR11, P0 ;  /* 0x0000000b19007c0c */ /* 0x000fe20008706670 */
[----:B------:R-:W-:Y:S01]  /*5720*/  UISETP.GE.U32.AND UP1, UPT, UR12, 0x12, UPT ;  /* 0x000000120c00788c */ /* 0x000fe2000bf26070 */
[----:B------:R-:W-:Y:S01]  /*5730*/  IMAD.U32 R27, RZ, RZ, UR6 ;  /* 0x00000006ff1b7e24 */ /* 0x000fe2000f8e00ff */
[----:B------:R-:W-:Y:S01]  /*5740*/  UIMAD UR8, UR22, UR7, UR5 ;  /* 0x00000007160872a4 */ /* 0x000fe2000f8e0205 */
[----:B------:R-:W-:Y:S01]  /*5750*/  SHF.R.S32.HI R33, RZ, 0x1f, R32 ;  /* 0x0000001fff217819 */ /* 0x000fe20000011420 */
[----:B------:R-:W-:-:S02]  /*5760*/  UIMAD.WIDE.U32 UR6, UR9, 0x38e38e39, URZ ;  /* 0x38e38e39090678a5 */ /* 0x000fc4000f8e003f */
[----:B------:R-:W-:Y:S02]  /*5770*/  USEL UR5, URZ, 0x1, !UP0 ;  /* 0x000000013f057887 */ /* 0x000fe4000c000000 */
[----:B------:R-:W-:Y:S01]  /*5780*/  USHF.R.U32.HI UR6, URZ, 0x2, UR7 ;  /* 0x000000023f067899 */ /* 0x000fe20008011607 */
[----:B------:R-:W-:Y:S01]  /*5790*/  IMAD.WIDE.U32 R26, R27, UR22, R32 ;  /* 0x000000161b1a7c25 */ /* 0x000fe2000f8e0020 */
[----:B------:R-:W-:Y:S01]  /*57a0*/  ULOP3.LUT UR4, UR4, UR5, URZ, 0x3c, !UPT ;  /* 0x0000000504047292 */ /* 0x000fe2000f8e3c3f */
[----:B------:R-:W-:Y:S02]  /*57b0*/  IADD3 R42, -R25, UR11, R42 ;  /* 0x0000000b192a7c10 */ /* 0x000fe4000fffe12a */
[----:B------:R-:W-:Y:S01]  /*57c0*/  IMAD.WIDE R38, R227, 0x100, RZ ;  /* 0x00000100e3267825 */ /* 0x000fe200078e02ff */
[----:B------:R-:W-:Y:S02]  /*57d0*/  UIMAD UR5, UR6, -0x12, UR9 ;  /* 0xffffffee060578a4 */ /* 0x000fe4000f8e0209 */
[----:B------:R-:W-:Y:S01]  /*57e0*/  @UP1 ULOP3.LUT UR4, UR4, 0x1, UR6, 0x78, !UPT ;  /* 0x0000000104041892 */ /* 0x000fe2000f8e7806 */
[----:B------:R-:W-:-:S02]  /*57f0*/  IMAD R24, R24, -0x2, R29 ;  /* 0xfffffffe18187824 */ /* 0x000fc400078e021d */
[----:B------:R-:W-:Y:S01]  /*5800*/  VIADD R27, R27, UR8 ;  /* 0x000000081b1b7c36 */ /* 0x000fe20008000000 */
[----:B------:R-:W-:Y:S01]  /*5810*/  LOP3.LUT R43, R38, R43, R28, 0xfe, !PT ;  /* 0x0000002b262b7212 */ /* 0x000fe200078efe1c */
[----:B------:R-:W-:Y:S02]  /*5820*/  IMAD.IADD R41, R24, 0x1, -R41 ;  /* 0x0000000118297824 */ /* 0x000fe400078e0a29 */
[----:B------:R-:W-:Y:S01]  /*5830*/  IMAD.MOV.U32 R40, RZ, RZ, -0x1 ;  /* 0xffffffffff287424 */ /* 0x000fe200078e00ff */
[----:B0-----:R-:W-:Y:S06]  /*5840*/  @P0 BRA `(.L_x_38) ;  /* 0x0000008c00fc0947 */ /* 0x001fec0003800000 */
[----:B------:R-:W0:Y:S01]  /*5850*/  LDC.64 R28, c[0x0][0x5c8] ;  /* 0x00017200ff1c7b82 */ /* 0x000e220000000a00 */
[----:B------:R-:W-:Y:S01]  /*5860*/  ULDC.64 UR6, c[0x0][0x5c0] ;  /* 0x0001700000067ab9 */ /* 0x000fe20000000a00 */
[----:B------:R-:W-:Y:S01]  /*5870*/  BSSY B0, `(.L_x_38) ;  /* 0x00008fc000007945 */ /* 0x000fe20003800000 */
[-C--:B0-----:R-:W-:Y:S01]  /*5880*/  IMAD R24, R39, R28.reuse, RZ ;  /* 0x0000001c27187224 */ /* 0x081fe200078e02ff */
[----:B------:R-:W-:Y:S01]  /*5890*/  SHF.L.U64.HI R34, R28, 0x3, R29 ;  /* 0x000000031c227819 */ /* 0x000fe2000001021d */
[----:B------:R-:W-:-:S04]  /*58a0*/  IMAD.WIDE.U32 R26, R43, R28, R26 ;  /* 0x0000001c2b1a7225 */ /* 0x000fc800078e001a */
[----:B------:R-:W-:Y:S01]  /*58b0*/  IMAD R25, R43, R29, R24 ;  /* 0x0000001d2b197224 */ /* 0x000fe200078e0218 */
[----:B------:R-:W-:Y:S01]  /*58c0*/  IADD3 R24, P3, R26, UR6, RZ ;  /* 0x000000061a187c10 */ /* 0x000fe2000ff7e0ff */
[C---:B------:R-:W-:Y:S01]  /*58d0*/  IMAD.SHL.U32 R35, R28.reuse, 0x8, RZ ;  /* 0x000000081c237824 */ /* 0x040fe200078e00ff */
[----:B------:R-:W-:Y:S01]  /*58e0*/  LEA R30, P2, R28, R26, 0x7 ;  /* 0x0000001a1c1e7211 */ /* 0x000fe200078438ff */
[----:B------:R-:W-:-:S03]  /*58f0*/  IMAD.IADD R27, R27, 0x1, R25 ;  /* 0x000000011b1b7824 */ /* 0x000fc600078e0219 */
[----:B------:R-:W-:Y:S02]  /*5900*/  IADD3 R26, P1, P0, R26, UR6, R35 ;  /* 0x000000061a1a7c10 */ /* 0x000fe4000f83e023 */
[----:B------:R-:W-:Y:S02]  /*5910*/  IADD3.X R25, R27, UR7, RZ, P3, !PT ;  /* 0x000000071b197c10 */ /* 0x000fe40009ffe4ff */
[----:B------:R-:W-:Y:S02]  /*5920*/  FSETP.NEU.AND P3, PT, RZ, UR21, PT ;  /* 0x00000015ff007c0b */ /* 0x000fe4000bf6d000 */
[----:B------:R-:W-:Y:S02]  /*5930*/  LEA.HI.X R31, R28, R27, R29, 0x7, P2 ;  /* 0x0000001b1c1f7211 */ /* 0x000fe400010f3c1d */
[C---:B------:R-:W-:Y:S02]  /*5940*/  IADD3 R28, P2, R30.reuse, UR6, RZ ;  /* 0x000000061e1c7c10 */ /* 0x040fe4000ff5e0ff */
[----:B------:R-:W-:-:S02]  /*5950*/  IADD3 R30, P5, P6, R30, UR6, R35 ;  /* 0x000000061e1e7c10 */ /* 0x000fc4000febe023 */
[----:B------:R-:W-:Y:S02]  /*5960*/  IADD3.X R29, R31, UR7, RZ, P2, !PT ;  /* 0x000000071f1d7c10 */ /* 0x000fe400097fe4ff */
[--C-:B------:R-:W-:Y:S02]  /*5970*/  IADD3.X R27, R27, UR7, R34.reuse, P1, P0 ;  /* 0x000000071b1b7c10 */ /* 0x100fe40008fe0422 */
[----:B------:R-:W-:Y:S01]  /*5980*/  IADD3.X R31, R31, UR7, R34, P5, P6 ;  /* 0x000000071f1f7c10 */ /* 0x000fe2000afec422 */
[----:B------:R-:W-:Y:S06]  /*5990*/  @!P3 BRA `(.L_x_39) ;  /* 0x0000006c001cb947 */ /* 0x000fec0003800000 */
[----:B------:R-:W-:Y:S01]  /*59a0*/  ULDC.64 UR8, c[0x0][0x5b8] ;  /* 0x00016e0000087ab9 */ /* 0x000fe20000000a00 */
[----:B------:R-:W-:Y:S01]  /*59b0*/  ISETP.GE.AND P0, PT, R42, 0x1, PT ;  /* 0x000000012a00780c */ /* 0x000fe20003f06270 */
[----:B------:R-:W-:Y:S02]  /*59c0*/  UIMAD UR6, UR10, UR8, URZ ;  /* 0x000000080a0672a4 */ /* 0x000fe4000f8e023f */
[----:B------:R-:W-:Y:S01]  /*59d0*/  IMAD.U32 R35, RZ, RZ, UR8 ;  /* 0x00000008ff237e24 */ /* 0x000fe2000f8e00ff */
[----:B------:R-:W-:Y:S01]  /*59e0*/  BSSY B1, `(.L_x_40) ;  /* 0x0000010000017945 */ /* 0x000fe20003800000 */
[----:B------:R-:W-:Y:S01]  /*59f0*/  ISETP.LT.OR P3, PT, R41, 0x1, !P0 ;  /* 0x000000012900780c */ /* 0x000fe20004761670 */
[----:B------:R-:W-:Y:S02]  /*5a00*/  UIMAD UR6, UR22, UR9, UR6 ;  /* 0x00000009160672a4 */ /* 0x000fe4000f8e0206 */
[----:B------:R-:W-:Y:S01]  /*5a10*/  IMAD.WIDE.U32 R32, R35, UR22, R32 ;  /* 0x0000001623207c25 */ /* 0x000fe2000f8e0020 */
[----:B------:R-:W-:-:S03]  /*5a20*/  ULDC.64 UR8, c[0x0][0x5a8] ;  /* 0x00016a0000087ab9 */ /* 0x000fc60000000a00 */
[----:B------:R-:W-:Y:S02]  /*5a30*/  IMAD.MOV.U32 R36, RZ, RZ, R32 ;  /* 0x000000ffff247224 */ /* 0x000fe400078e0020 */
[----:B------:R-:W-:Y:S01]  /*5a40*/  VIADD R37, R33, UR6 ;  /* 0x0000000621257c36 */ /* 0x000fe20008000000 */
[----:B------:R-:W-:Y:S02]  /*5a50*/  ULDC.64 UR6, c[0x0][0x5b0] ;  /* 0x00016c0000067ab9 */ /* 0x000fe40000000a00 */
[----:B------:R-:W-:Y:S02]  /*5a60*/  IMAD R34, R39, UR6, RZ ;  /* 0x0000000627227c24 */ /* 0x000fe4000f8e02ff */
[----:B------:R-:W-:-:S04]  /*5a70*/  IMAD.WIDE.U32 R32, R43, UR6, R36 ;  /* 0x000000062b207c25 */ /* 0x000fc8000f8e0024 */
[--C-:B------:R-:W-:Y:S01]  /*5a80*/  IMAD R35, R43, UR7, R34.reuse ;  /* 0x000000072b237c24 */ /* 0x100fe2000f8e0222 */
[----:B------:R-:W-:Y:S02]  /*5a90*/  IADD3 R32, P1, R32, UR8, RZ ;  /* 0x0000000820207c10 */ /* 0x000fe4000ff3e0ff */
[----:B------:R-:W-:Y:S02]  /*5aa0*/  PRMT R34, RZ, 0x7610, R34 ;  /* 0x00007610ff227816 */ /* 0x000fe40000000022 */
[----:B------:R-:W-:Y:S01]  /*5ab0*/  IADD3.X R33, R33, UR9, R35, P1, !PT ;  /* 0x0000000921217c10 */ /* 0x000fe20008ffe423 */
[----:B------:R-:W-:Y:S08]  /*5ac0*/  @P3 BRA `(.L_x_41) ;  /* 0x0000000000043947 */ /* 0x000ff00003800000 */
[----:B------:R0:W5:Y:S02]  /*5ad0*/  LDG.E.U8 R34, desc[UR16][R32.64] ;  /* 0x0000001020227981 */ /* 0x000164000c1e1100 */
.L_x_41:
[----:B------:R-:W-:Y:S05]  /*5ae0*/  BSYNC B1 ;  /* 0x0000000000017941 */ /* 0x000fea0003800000 */
.L_x_40:
[----:B-----5:R-:W-:Y:S01]  /*5af0*/  LOP3.LUT R34, R34, 0xff, RZ, 0xc0, !PT ;  /* 0x000000ff22227812 */ /* 0x020fe200078ec0ff */
[----:B------:R-:W-:Y:S01]  /*5b00*/  BSSY B1, `(.L_x_42) ;  /* 0x000000b000017945 */ /* 0x000fe20003800000 */
[----:B------:R-:W-:Y:S02]  /*5b10*/  ISETP.LT.OR P2, PT, R41, 0x2, !P0 ;  /* 0x000000022900780c */ /* 0x000fe40004741670 */
[----:B------:R-:W-:-:S05]  /*5b20*/  F2FP.F16.E5M2.UNPACK_B R34, R34 ;  /* 0x00000022ff22723e */ /* 0x000fca00020004ff */
[----:B------:R-:W-:-:S05]  /*5b30*/  HADD2.F32 R34, -RZ, R34.H0_H0 ;  /* 0x20000022ff227230 */ /* 0x000fca0000004100 */
[----:B------:R-:W-:Y:S01]  /*5b40*/  FMUL R35, R34, UR21 ;  /* 0x0000001522237c20 */ /* 0x000fe20008400000 */
[----:B------:R-:W-:-:S03]  /*5b50*/  PRMT R34, RZ, 0x7610, R34 ;  /* 0x00007610ff227816 */ /* 0x000fc60000000022 */
[----:B------:R-:W-:-:S05]  /*5b60*/  FFMA R35, R226, UR20, R35 ;  /* 0x00000014e2237c23 */ /* 0x000fca0008000023 */
[----:B------:R-:W-:-:S05]  /*5b70*/  F2FP.SATFINITE.E5M2.F32.PACK_AB_MERGE_C R35, RZ, R35, RZ ;  /* 0x00000023ff23723e */ /* 0x000fca00048060ff */
[----:B------:R1:W-:Y:S01]  /*5b80*/  @!P3 STG.E.U8 desc[UR16][R24.64], R35 ;  /* 0x000000231800b986 */ /* 0x0003e2000c101110 */
[----:B------:R-:W-:Y:S05]  /*5b90*/  @P2 BRA `(.L_x_43) ;  /* 0x0000000000042947 */ /* 0x000fea0003800000 */
[----:B------:R2:W5:Y:S02]  /*5ba0*/  LDG.E.U8 R34, desc[UR16][R32.64+0x1] ;  /* 0x0000011020227981 */ /* 0x000564000c1e1100 */
.L_x_43:
[----:B------:R-:W-:Y:S05]  /*5bb0*/  BSYNC B1 ;  /* 0x0000000000017941 */ /* 0x000fea0003800000 */
.L_x_42:
[----:B-----5:R-:W-:Y:S01]  /*5bc0*/  LOP3.LUT R34, R34, 0xff, RZ, 0xc0, !PT ;  /* 0x000000ff22227812 */ /* 0x020fe200078ec0ff */
[----:B------:R-:W-:Y:S01]  /*5bd0*/  BSSY B1, `(.L_x_44) ;  /* 0x0000013000017945 */ /* 0x000fe20003800000 */
[----:B------:R-:W-:Y:S02]  /*5be0*/  IADD3 R45, P1, R43, 0x8, RZ ;  /* 0x000000082b2d7810 */ /* 0x000fe40007f3e0ff */
[----:B------:R-:W-:-:S03]  /*5bf0*/  F2FP.F16.E5M2.UNPACK_B R34, R34 ;  /* 0x00000022ff22723e */ /* 0x000fc600020004ff */
[----:B-1----:R-:W-:Y:S01]  /*5c00*/  IMAD.X R35, RZ, RZ, R39, P1 ;  /* 0x000000ffff237224 */ /* 0x002fe200008e0627 */
[----:B------:R-:W-:Y:S01]  /*5c10*/  ISETP.GE.AND P1, PT, R42, 0x9, PT ;  /* 0x000000092a00780c */ /* 0x000fe20003f26270 */
[----:B------:R-:W-:Y:S02]  /*5c20*/  HADD2.F32 R34, -RZ, R34.H0_H0 ;  /* 0x20000022ff227230 */ /* 0x000fe40000004100 */
[----:B------:R-:W-:Y:S01]  /*5c30*/  IMAD R46, R35, UR6, RZ ;  /* 0x00000006232e7c24 */ /* 0x000fe2000f8e02ff */
[----:B------:R-:W-:Y:S02]  /*5c40*/  ISETP.LT.OR P5, PT, R41, 0x1, !P1 ;  /* 0x000000012900780c */ /* 0x000fe40004fa1670 */
[----:B------:R-:W-:Y:S01]  /*5c50*/  FMUL R44, R34, UR21 ;  /* 0x00000015222c7c20 */ /* 0x000fe20008400000 */
[----:B------:R-:W-:-:S04]  /*5c60*/  IMAD.WIDE.U32 R34, R45, UR6, R36 ;  /* 0x000000062d227c25 */ /* 0x000fc8000f8e0024 */
[----:B------:R-:W-:Y:S01]  /*5c70*/  FFMA R44, R225, UR20, R44 ;  /* 0x00000014e12c7c23 */ /* 0x000fe2000800002c */
[----:B------:R-:W-:Y:S01]  /*5c80*/  IMAD R45, R45, UR7, R46 ;  /* 0x000000072d2d7c24 */ /* 0x000fe2000f8e022e */
[----:B------:R-:W-:-:S03]  /*5c90*/  IADD3 R34, P3, R34, UR8, RZ ;  /* 0x0000000822227c10 */ /* 0x000fc6000ff7e0ff */
[----:B------:R-:W-:Y:S02]  /*5ca0*/  F2FP.SATFINITE.E5M2.F32.PACK_AB_MERGE_C R47, RZ, R44, RZ ;  /* 0x0000002cff2f723e */ /* 0x000fe400048060ff */
[----:B------:R-:W-:Y:S02]  /*5cb0*/  IADD3.X R35, R35, UR9, R45, P3, !PT ;  /* 0x0000000923237c10 */ /* 0x000fe40009ffe42d */
[----:B------:R-:W-:Y:S01]  /*5cc0*/  PRMT R44, RZ, 0x7610, R44 ;  /* 0x00007610ff2c7816 */ /* 0x000fe2000000002c */
[----:B------:R1:W-:Y:S01]  /*5cd0*/  @!P2 STG.E.U8 desc[UR16][R24.64+0x1], R47 ;  /* 0x0000012f1800a986 */ /* 0x0003e2000c101110 */
[----:B------:R-:W-:Y:S05]  /*5ce0*/  @P5 BRA `(.L_x_45) ;  /* 0x0000000000045947 */ /* 0x000fea0003800000 */
[----:B------:R3:W5:Y:S02]  /*5cf0*/  LDG.E.U8 R44, desc[UR16][R34.64] ;  /* 0x00000010222c7981 */ /* 0x000764000c1e1100 */
.L_x_45:
[----:B------:R-:W-:Y:S05]  /*5d00*/  BSYNC B1 ;  /* 0x0000000000017941 */ /* 0x000fea0003800000 */
.L_x_44:
        /* <DEDUP_REMOVED lines=12> */
.L_x_47:
[----:B------:R-:W-:Y:S05]  /*5dd0*/  BSYNC B1 ;  /* 0x0000000000017941 */ /* 0x000fea0003800000 */
.L_x_46:
[----:B-----5:R-:W-:Y:S01]  /*5de0*/  LOP3.LUT R44, R44, 0xff, RZ, 0xc0, !PT ;  /* 0x000000ff2c2c7812 */ /* 0x020fe200078ec0ff */
[----:B------:R-:W-:Y:S01]  /*5df0*/  BSSY B1, `(.L_x_48) ;  /* 0x000000b000017945 */ /* 0x000fe20003800000 */
[----:B------:R-:W-:Y:S02]  /*5e00*/  ISETP.LT.OR P3, PT, R41, 0x9, !P0 ;  /* 0x000000092900780c */ /* 0x000fe40004761670 */
[----:B------:R-:W-:-:S05]  /*5e10*/  F2FP.F16.E5M2.UNPACK_B R44, R44 ;  /* 0x0000002cff2c723e */ /* 0x000fca00020004ff */
[----:B------:R-:W-:-:S05]  /*5e20*/  HADD2.F32 R44, -RZ, R44.H0_H0 ;  /* 0x2000002cff2c7230 */ /* 0x000fca0000004100 */
[----:B------:R-:W-:-:S04]  /*5e30*/  FMUL R44, R44, UR21 ;  /* 0x000000152c2c7c20 */ /* 0x000fc80008400000 */
[----:B------:R-:W-:-:S05]  /*5e40*/  FFMA R44, R223, UR20, R44 ;  /* 0x00000014df2c7c23 */ /* 0x000fca000800002c */
[----:B----4-:R-:W-:Y:S02]  /*5e50*/  F2FP.SATFINITE.E5M2.F32.PACK_AB_MERGE_C R45, RZ, R44, RZ ;  /* 0x0000002cff2d723e */ /* 0x010fe400048060ff */
[----:B------:R-:W-:-:S03]  /*5e60*/  PRMT R44, RZ, 0x7610, R44 ;  /* 0x00007610ff2c7816 */ /* 0x000fc6000000002c */
[----:B------:R4:W-:Y:S01]  /*5e70*/  @!P2 STG.E.U8 desc[UR16][R26.64+0x1], R45 ;  /* 0x0000012d1a00a986 */ /* 0x0009e2000c101110 */
[----:B------:R-:W-:Y:S05]  /*5e80*/  @P3 BRA `(.L_x_49) ;  /* 0x0000000000043947 */ /* 0x000fea0003800000 */
[----:B------:R0:W5:Y:S02]  /*5e90*/  LDG.E.U8 R44, desc[UR16][R32.64+0x8] ;  /* 0x00000810202c7981 */ /* 0x000164000c1e1100 */
.L_x_49:
[----:B------:R-:W-:Y:S05]  /*5ea0*/  BSYNC B1 ;  /* 0x0000000000017941 */ /* 0x000fea0003800000 */
.L_x_48:
[----:B-----5:R-:W-:Y:S01]  /*5eb0*/  LOP3.LUT R44, R44, 0xff, RZ, 0xc0, !PT ;  /* 0x000000ff2c2c7812 */ /* 0x020fe200078ec0ff */
[----:B------:R-:W-:Y:S01]  /*5ec0*/  BSSY B1, `(.L_x_50) ;  /* 0x000000b000017945 */ /* 0x000fe20003800000 */
[----:B------:R-:W-:Y:S02]  /*5ed0*/  ISETP.LT.OR P2, PT, R41, 0xa, !P0 ;  /* 0x0000000a2900780c */ /* 0x000fe40004741670 */
[----:B------:R-:W-:-:S05]  /*5ee0*/  F2FP.F16.E5M2.UNPACK_B R44, R44 ;  /* 0x0000002cff2c723e */ /* 0x000fca00020004ff */
[----:B------:R-:W-:-:S05]  /*5ef0*/  HADD2.F32 R44, -RZ, R44.H0_H0 ;  /* 0x2000002cff2c7230 */ /* 0x000fca0000004100 */
[----:B----4-:R-:W-:Y:S01]  /*5f00*/  FMUL R45, R44, UR21 ;  /* 0x000000152c2d7c20 */ /* 0x010fe20008400000 */
[----:B------:R-:W-:-:S03]  /*5f10*/  PRMT R44, RZ, 0x7610, R44 ;  /* 0x00007610ff2c7816 */ /* 0x000fc6000000002c */
[----:B------:R-:W-:-:S05]  /*5f20*/  FFMA R45, R222, UR20, R45 ;  /* 0x00000014de2d7c23 */ /* 0x000fca000800002d */
[----:B------:R-:W-:-:S05]  /*5f30*/  F2FP.SATFINITE.E5M2.F32.PACK_AB_MERGE_C R45, RZ, R45, RZ ;  /* 0x0000002dff2d723e */ /* 0x000fca00048060ff */
[----:B------:R4:W-:Y:S01]  /*5f40*/  @!P3 STG.E.U8 desc[UR16][R24.64+0x8], R45 ;  /* 0x0000082d1800b986 */ /* 0x0009e2000c101110 */
[----:B------:R-:W-:Y:S05]  /*5f50*/  @P2 BRA `(.L_x_51) ;  /* 0x0000000000042947 */ /* 0x000fea0003800000 */
[----:B------:R0:W5:Y:S02]  /*5f60*/  LDG.E.U8 R44, desc[UR16][R32.64+0x9] ;  /* 0x00000910202c7981 */ /* 0x000164000c1e1100 */
.L_x_51:
[----:B------:R-:W-:Y:S05]  /*5f70*/  BSYNC B1 ;  /* 0x0000000000017941 */ /* 0x000fea0003800000 */
.L_x_50:
        /* <DEDUP_REMOVED lines=12> */
.L_x_53:
[----:B------:R-:W-:Y:S05]  /*6040*/  BSYNC B1 ;  /* 0x0000000000017941 */ /* 0x000fea0003800000 */
.L_x_52:
        /* <DEDUP_REMOVED lines=12> */
.L_x_55:
[----:B------:R-:W-:Y:S05]  /*6110*/  BSYNC B1 ;  /* 0x0000000000017941 */ /* 0x000fea0003800000 */
.L_x_54:
        /* <DEDUP_REMOVED lines=12> */
.L_x_57:
[----:B------:R-:W-:Y:S05]  /*61e0*/  BSYNC B1 ;  /* 0x0000000000017941 */ /* 0x000fea0003800000 */
.L_x_56:
        /* <DEDUP_REMOVED lines=12> */
.L_x_59:
[----:B------:R-:W-:Y:S05]  /*62b0*/  BSYNC B1 ;  /* 0x0000000000017941 */ /* 0x000fea0003800000 */
.L_x_58:
        /* <DEDUP_REMOVED lines=12> */
.L_x_61:
[----:B------:R-:W-:Y:S05]  /*6380*/  BSYNC B1 ;  /* 0x0000000000017941 */ /* 0x000fea0003800000 */
.L_x_60:
        /* <DEDUP_REMOVED lines=12> */
.L_x_63:
[----:B------:R-:W-:Y:S05]  /*6450*/  BSYNC B1 ;  /* 0x0000000000017941 */ /* 0x000fea0003800000 */
.L_x_62:
        /* <DEDUP_REMOVED lines=12> */
.L_x_65:
[----:B------:R-:W-:Y:S05]  /*6520*/  BSYNC B1 ;  /* 0x0000000000017941 */ /* 0x000fea0003800000 */
.L_x_64:
        /* <DEDUP_REMOVED lines=12> */
.L_x_67:
[----:B------:R-:W-:Y:S05]  /*65f0*/  BSYNC B1 ;  /* 0x0000000000017941 */ /* 0x000fea0003800000 */
.L_x_66:
        /* <DEDUP_REMOVED lines=12> */
.L_x_69:
[----:B------:R-:W-:Y:S05]  /*66c0*/  BSYNC B1 ;  /* 0x0000000000017941 */ /* 0x000fea0003800000 */
.L_x_68:
        /* <DEDUP_REMOVED lines=12> */
.L_x_71:
[----:B------:R-:W-:Y:S05]  /*6790*/  BSYNC B1 ;  /* 0x0000000000017941 */ /* 0x000fea0003800000 */
.L_x_70:
        /* <DEDUP_REMOVED lines=12> */
.L_x_73:
[----:B------:R-:W-:Y:S05]  /*6860*/  BSYNC B1 ;  /* 0x0000000000017941 */ /* 0x000fea0003800000 */
.L_x_72:
        /* <DEDUP_REMOVED lines=12> */
.L_x_75:
[----:B------:R-:W-:Y:S05]  /*6930*/  BSYNC B1 ;  /* 0x0000000000017941 */ /* 0x000fea0003800000 */
.L_x_74:
        /* <DEDUP_REMOVED lines=12> */
.L_x_77:
[----:B------:R-:W-:Y:S05]  /*6a00*/  BSYNC B1 ;  /* 0x0000000000017941 */ /* 0x000fea0003800000 */
.L_x_76:
        /* <DEDUP_REMOVED lines=12> */
.L_x_79:
[----:B------:R-:W-:Y:S05]  /*6ad0*/  BSYNC B1 ;  /* 0x0000000000017941 */ /* 0x000fea0003800000 */
.L_x_78:
        /* <DEDUP_REMOVED lines=12> */
.L_x_81:
[----:B------:R-:W-:Y:S05]  /*6ba0*/  BSYNC B1 ;  /* 0x0000000000017941 */ /* 0x000fea0003800000 */
.L_x_80:
        /* <DEDUP_REMOVED lines=12> */
.L_x_83:
[----:B------:R-:W-:Y:S05]  /*6c70*/  BSYNC B1 ;  /* 0x0000000000017941 */ /* 0x000fea0003800000 */
.L_x_82:
        /* <DEDUP_REMOVED lines=12> */
.L_x_85:
[----:B------:R-:W-:Y:S05]  /*6d40*/  BSYNC B1 ;  /* 0x0000000000017941 */ /* 0x000fea0003800000 */
.L_x_84:
        /* <DEDUP_REMOVED lines=12> */
.L_x_87:
[----:B------:R-:W-:Y:S05]  /*6e10*/  BSYNC B1 ;  /* 0x0000000000017941 */ /* 0x000fea0003800000 */
.L_x_86:
        /* <DEDUP_REMOVED lines=12> */
.L_x_89:
[----:B------:R-:W-:Y:S05]  /*6ee0*/  BSYNC B1 ;  /* 0x0000000000017941 */ /* 0x000fea0003800000 */
.L_x_88:
        /* <DEDUP_REMOVED lines=12> */
.L_x_91:
[----:B------:R-:W-:Y:S05]  /*6fb0*/  BSYNC B1 ;  /* 0x0000000000017941 */ /* 0x000fea0003800000 */
.L_x_90:
        /* <DEDUP_REMOVED lines=12> */
.L_x_93:
[----:B------:R-:W-:Y:S05]  /*7080*/  BSYNC B1 ;  /* 0x0000000000017941 */ /* 0x000fea0003800000 */
.L_x_92:
        /* <DEDUP_REMOVED lines=12> */
.L_x_95:
[----:B------:R-:W-:Y:S05]  /*7150*/  BSYNC B1 ;  /* 0x0000000000017941 */ /* 0x000fea0003800000 */
.L_x_94:
        /* <DEDUP_REMOVED lines=12> */
.L_x_97:
[----:B------:R-:W-:Y:S05]  /*7220*/  BSYNC B1 ;  /* 0x0000000000017941 */ /* 0x000fea0003800000 */
.L_x_96:
        /* <DEDUP_REMOVED lines=12> */
.L_x_99:
[----:B------:R-:W-:Y:S05]  /*72f0*/  BSYNC B1 ;  /* 0x0000000000017941 */ /* 0x000fea0003800000 */
.L_x_98:
        /* <DEDUP_REMOVED lines=12> */
.L_x_101:
[----:B------:R-:W-:Y:S05]  /*73c0*/  BSYNC B1 ;  /* 0x0000000000017941 */ /* 0x000fea0003800000 */
.L_x_100:
        /* <DEDUP_REMOVED lines=12> */
.L_x_103:
[----:B------:R-:W-:Y:S05]  /*7490*/  BSYNC B1 ;  /* 0x0000000000017941 */ /* 0x000fea0003800000 */
.L_x_102:
        /* <DEDUP_REMOVED lines=12> */
.L_x_105:
[----:B------:R-:W-:Y:S05]  /*7560*/  BSYNC B1 ;  /* 0x0000000000017941 */ /* 0x000fea0003800000 */
.L_x_104:
        /* <DEDUP_REMOVED lines=12> */
.L_x_107:
[----:B------:R-:W-:Y:S05]  /*7630*/  BSYNC B1 ;  /* 0x0000000000017941 */ /* 0x000fea0003800000 */
.L_x_106:
        /* <DEDUP_REMOVED lines=12> */
.L_x_109:
[----:B------:R-:W-:Y:S05]  /*7700*/  BSYNC B1 ;  /* 0x0000000000017941 */ /* 0x000fea0003800000 */
.L_x_108:
        /* <DEDUP_REMOVED lines=12> */
.L_x_111:
[----:B------:R-:W-:Y:S05]  /*77d0*/  BSYNC B1 ;  /* 0x0000000000017941 */ /* 0x000fea0003800000 */
.L_x_110:
        /* <DEDUP_REMOVED lines=12> */
.L_x_113:
[----:B------:R-:W-:Y:S05]  /*78a0*/  BSYNC B1 ;  /* 0x0000000000017941 */ /* 0x000fea0003800000 */
.L_x_112:
        /* <DEDUP_REMOVED lines=12> */
.L_x_115:
[----:B------:R-:W-:Y:S05]  /*7970*/  BSYNC B1 ;  /* 0x0000000000017941 */ /* 0x000fea0003800000 */
.L_x_114:
        /* <DEDUP_REMOVED lines=12> */
.L_x_117:
[----:B------:R-:W-:Y:S05]  /*7a40*/  BSYNC B1 ;  /* 0x0000000000017941 */ /* 0x000fea0003800000 */
.L_x_116:
        /* <DEDUP_REMOVED lines=12> */
.L_x_119:
[----:B------:R-:W-:Y:S05]  /*7b10*/  BSYNC B1 ;  /* 0x0000000000017941 */ /* 0x000fea0003800000 */
.L_x_118:
        /* <DEDUP_REMOVED lines=12> */
.L_x_121:
[----:B------:R-:W-:Y:S05]  /*7be0*/  BSYNC B1 ;  /* 0x0000000000017941 */ /* 0x000fea0003800000 */
.L_x_120:
        /* <DEDUP_REMOVED lines=12> */
.L_x_123:
[----:B------:R-:W-:Y:S05]  /*7cb0*/  BSYNC B1 ;  /* 0x0000000000017941 */ /* 0x000fea0003800000 */
.L_x_122:
        /* <DEDUP_REMOVED lines=12> */
.L_x_125:
[----:B------:R-:W-:Y:S05]  /*7d80*/  BSYNC B1 ;  /* 0x0000000000017941 */ /* 0x000fea0003800000 */
.L_x_124:
        /* <DEDUP_REMOVED lines=12> */
.L_x_127:
[----:B------:R-:W-:Y:S05]  /*7e50*/  BSYNC B1 ;  /* 0x0000000000017941 */ /* 0x000fea0003800000 */
.L_x_126:
        /* <DEDUP_REMOVED lines=12> */
.L_x_129:
[----:B------:R-:W-:Y:S05]  /*7f20*/  BSYNC B1 ;  /* 0x0000000000017941 */ /* 0x000fea0003800000 */
.L_x_128:
        /* <DEDUP_REMOVED lines=12> */
.L_x_131:
[----:B------:R-:W-:Y:S05]  /*7ff0*/  BSYNC B1 ;  /* 0x0000000000017941 */ /* 0x000fea0003800000 */
.L_x_130:
        /* <DEDUP_REMOVED lines=12> */
.L_x_133:
[----:B------:R-:W-:Y:S05]  /*80c0*/  BSYNC B1 ;  /* 0x0000000000017941 */ /* 0x000fea0003800000 */
.L_x_132:
        /* <DEDUP_REMOVED lines=12> */
.L_x_135:
[----:B------:R-:W-:Y:S05]  /*8190*/  BSYNC B1 ;  /* 0x0000000000017941 */ /* 0x000fea0003800000 */
.L_x_134:
        /* <DEDUP_REMOVED lines=12> */
.L_x_137:
[----:B------:R-:W-:Y:S05]  /*8260*/  BSYNC B1 ;  /* 0x0000000000017941 */ /* 0x000fea0003800000 */
.L_x_136:
        /* <DEDUP_REMOVED lines=12> */
.L_x_139:
[----:B------:R-:W-:Y:S05]  /*8330*/  BSYNC B1 ;  /* 0x0000000000017941 */ /* 0x000fea0003800000 */
.L_x_138:
        /* <DEDUP_REMOVED lines=12> */
.L_x_141:
[----:B------:R-:W-:Y:S05]  /*8400*/  BSYNC B1 ;  /* 0x0000000000017941 */ /* 0x000fea0003800000 */
.L_x_140:
        /* <DEDUP_REMOVED lines=12> */
.L_x_143:
[----:B------:R-:W-:Y:S05]  /*84d0*/  BSYNC B1 ;  /* 0x0000000000017941 */ /* 0x000fea0003800000 */
.L_x_142:
        /* <DEDUP_REMOVED lines=12> */
.L_x_145:
[----:B------:R-:W-:Y:S05]  /*85a0*/  BSYNC B1 ;  /* 0x0000000000017941 */ /* 0x000fea0003800000 */
.L_x_144:
        /* <DEDUP_REMOVED lines=12> */
.L_x_147:
[----:B------:R-:W-:Y:S05]  /*8670*/  BSYNC B1 ;  /* 0x0000000000017941 */ /* 0x000fea0003800000 */
.L_x_146:
        /* <DEDUP_REMOVED lines=12> */
.L_x_149:
[----:B------:R-:W-:Y:S05]  /*8740*/  BSYNC B1 ;  /* 0x0000000000017941 */ /* 0x000fea0003800000 */
.L_x_148:
        /* <DEDUP_REMOVED lines=12> */
.L_x_151:
[----:B------:R-:W-:Y:S05]  /*8810*/  BSYNC B1 ;  /* 0x0000000000017941 */ /* 0x000fea0003800000 */
.L_x_150:
        /* <DEDUP_REMOVED lines=12> */
.L_x_153:
[----:B------:R-:W-:Y:S05]  /*88e0*/  BSYNC B1 ;  /* 0x0000000000017941 */ /* 0x000fea0003800000 */
.L_x_152:
        /* <DEDUP_REMOVED lines=12> */
.L_x_155:
[----:B------:R-:W-:Y:S05]  /*89b0*/  BSYNC B1 ;  /* 0x0000000000017941 */ /* 0x000fea0003800000 */
.L_x_154:
        /* <DEDUP_REMOVED lines=12> */
.L_x_157:
[----:B------:R-:W-:Y:S05]  /*8a80*/  BSYNC B1 ;  /* 0x0000000000017941 */ /* 0x000fea0003800000 */
.L_x_156:
        /* <DEDUP_REMOVED lines=12> */
.L_x_159:
[----:B------:R-:W-:Y:S05]  /*8b50*/  BSYNC B1 ;  /* 0x0000000000017941 */ /* 0x000fea0003800000 */
.L_x_158:
        /* <DEDUP_REMOVED lines=12> */
.L_x_161:
[----:B------:R-:W-:Y:S05]  /*8c20*/  BSYNC B1 ;  /* 0x0000000000017941 */ /* 0x000fea0003800000 */
.L_x_160:
        /* <DEDUP_REMOVED lines=12> */
.L_x_163:
[----:B------:R-:W-:Y:S05]  /*8cf0*/  BSYNC B1 ;  /* 0x0000000000017941 */ /* 0x000fea0003800000 */
.L_x_162:
[----:B-----5:R-:W-:Y:S01]  /*8d00*/  LOP3.LUT R44, R44, 0xff, RZ, 0xc0, !PT ;  /* 0x000000ff2c2c7812 */ /* 0x020fe200078ec0ff */
[----:B------:R-:W-:Y:S01]  /*8d10*/  BSSY B1, `(.L_x_164) ;  /* 0x000000b000017945 */ /* 0x000fe20003800000 */
[----:B------:R-:W-:Y:S02]  /*8d20*/  ISETP.LT.OR P2, PT, R41, 0x79, !P1 ;  /* 0x000000792900780c */ /* 0x000fe40004f41670 */
[----:B------:R-:W-:Y:S02]  /*8d30*/  F2FP.F16.E5M2.UNPACK_B R44, R44 ;  /* 0x0000002cff2c723e */ /* 0x000fe400020004ff */
[----:B0-2---:R-:W-:-:S03]  /*8d40*/  PRMT R32, RZ, 0x7610, R32 ;  /* 0x00007610ff207816 */ /* 0x005fc60000000020 */
[----:B------:R-:W-:-:S05]  /*8d50*/  HADD2.F32 R44, -RZ, R44.H0_H0 ;  /* 0x2000002cff2c7230 */ /* 0x000fca0000004100 */
[----:B------:R-:W-:-:S04]  /*8d60*/  FMUL R44, R44, UR21 ;  /* 0x000000152c2c7c20 */ /* 0x000fc80008400000 */
[----:B------:R-:W-:-:S05]  /*8d70*/  FFMA R44, R165, UR20, R44 ;  /* 0x00000014a52c7c23 */ /* 0x000fca000800002c */
[----:B------:R-:W-:-:S05]  /*8d80*/  F2FP.SATFINITE.E5M2.F32.PACK_AB_MERGE_C R33, RZ, R44, RZ ;  /* 0x0000002cff21723e */ /* 0x000fca00048060ff */
[----:B------:R0:W-:Y:S01]  /*8d90*/  @!P0 STG.E.U8 desc[UR16][R24.64+0x79], R33 ;  /* 0x0000792118008986 */ /* 0x0001e2000c101110 */
[----:B------:R-:W-:Y:S05]  /*8da0*/  @P2 BRA `(.L_x_165) ;  /* 0x0000000000042947 */ /* 0x000fea0003800000 */
[----:B------:R2:W5:Y:S02]  /*8db0*/  LDG.E.U8 R32, desc[UR16][R34.64+0x78] ;  /* 0x0000781022207981 */ /* 0x000564000c1e1100 */
.L_x_165:
[----:B------:R-:W-:Y:S05]  /*8dc0*/  BSYNC B1 ;  /* 0x0000000000017941 */ /* 0x000fea0003800000 */
.L_x_164:
[----:B-----5:R-:W-:Y:S01]  /*8dd0*/  LOP3.LUT R32, R32, 0xff, RZ, 0xc0, !PT ;  /* 0x000000ff20207812 */ /* 0x020fe200078ec0ff */
[----:B------:R-:W-:Y:S01]  /*8de0*/  BSSY B1, `(.L_x_166) ;  /* 0x000000b000017945 */ /* 0x000fe20003800000 */
[----:B------:R-:W-:Y:S02]  /*8df0*/  ISETP.LT.OR P1, PT, R41, 0x7a, !P1 ;  /* 0x0000007a2900780c */ /* 0x000fe40004f21670 */
[----:B------:R-:W-:Y:S02]  /*8e00*/  F2FP.F16.E5M2.UNPACK_B R32, R32 ;  /* 0x00000020ff20723e */ /* 0x000fe400020004ff */
[----:B01--4-:R-:W-:-:S03]  /*8e10*/  PRMT R24, RZ, 0x7610, R24 ;  /* 0x00007610ff187816 */ /* 0x013fc60000000018 */
[----:B------:R-:W-:-:S05]  /*8e20*/  HADD2.F32 R32, -RZ, R32.H0_H0 ;  /* 0x20000020ff207230 */ /* 0x000fca0000004100 */
[----:B------:R-:W-:-:S04]  /*8e30*/  FMUL R25, R32, UR21 ;  /* 0x0000001520197c20 */ /* 0x000fc80008400000 */
[----:B------:R-:W-:-:S05]  /*8e40*/  FFMA R25, R164, UR20, R25 ;  /* 0x00000014a4197c23 */ /* 0x000fca0008000019 */
[----:B------:R-:W-:-:S05]  /*8e50*/  F2FP.SATFINITE.E5M2.F32.PACK_AB_MERGE_C R25, RZ, R25, RZ ;  /* 0x00000019ff19723e */ /* 0x000fca00048060ff */
[----:B------:R0:W-:Y:S01]  /*8e60*/  @!P2 STG.E.U8 desc[UR16][R26.64+0x78], R25 ;  /* 0x000078191a00a986 */ /* 0x0001e2000c101110 */
[----:B------:R-:W-:Y:S05]  /*8e70*/  @P1 BRA `(.L_x_167) ;  /* 0x0000000000041947 */ /* 0x000fea0003800000 */
[----:B------:R1:W5:Y:S02]  /*8e80*/  LDG.E.U8 R24, desc[UR16][R34.64+0x79] ;  /* 0x0000791022187981 */ /* 0x000364000c1e1100 */
.L_x_167:
[----:B------:R-:W-:Y:S05]  /*8e90*/  BSYNC B1 ;  /* 0x0000000000017941 */ /* 0x000fea0003800000 */
.L_x_166:
[----:B-----5:R-:W-:Y:S01]  /*8ea0*/  LOP3.LUT R24, R24, 0xff, RZ, 0xc0, !PT ;  /* 0x000000ff18187812 */ /* 0x020fe200078ec0ff */
[----:B------:R-:W-:Y:S01]  /*8eb0*/  BSSY B1, `(.L_x_168) ;  /* 0x0000013000017945 */ /* 0x000fe20003800000 */
[----:B------:R-:W-:Y:S02]  /*8ec0*/  IADD3 R33, P0, R43, 0x80, RZ ;  /* 0x000000802b217810 */ /* 0x000fe40007f1e0ff */
[----:B------:R-:W-:-:S03]  /*8ed0*/  F2FP.F16.E5M2.UNPACK_B R24, R24 ;  /* 0x00000018ff18723e */ /* 0x000fc600020004ff */
[----:B0-----:R-:W-:Y:S01]  /*8ee0*/  IMAD.X R25, RZ, RZ, R39, P0 ;  /* 0x000000ffff197224 */ /* 0x001fe200000e0627 */
[----:B------:R-:W-:Y:S01]  /*8ef0*/  ISETP.GE.AND P0, PT, R42, 0x81, PT ;  /* 0x000000812a00780c */ /* 0x000fe20003f06270 */
[----:B------:R-:W-:Y:S02]  /*8f00*/  HADD2.F32 R24, -RZ, R24.H0_H0 ;  /* 0x20000018ff187230 */ /* 0x000fe40000004100 */
[----:B-123--:R-:W-:Y:S01]  /*8f10*/  IMAD R34, R25, UR6, RZ ;  /* 0x0000000619227c24 */ /* 0x00efe2000f8e02ff */
        /* <DEDUP_REMOVED lines=12> */
.L_x_169:
[----:B------:R-:W-:Y:S05]  /*8fe0*/  BSYNC B1 ;  /* 0x0000000000017941 */ /* 0x000fea0003800000 */
.L_x_168:
[----:B-----5:R-:W-:Y:S01]  /*8ff0*/  LOP3.LUT R32, R32, 0xff, RZ, 0xc0, !PT ;  /* 0x000000ff20207812 */ /* 0x020fe200078ec0ff */
[----:B------:R-:W-:Y:S01]  /*9000*/  BSSY B1, `(.L_x_170) ;  /* 0x000000b000017945 */ /* 0x000fe20003800000 */
[----:B------:R-:W-:Y:S02]  /*9010*/  ISETP.LT.OR P2, PT, R41, 0x2, !P0 ;  /* 0x000000022900780c */ /* 0x000fe40004741670 */
[----:B------:R-:W-:Y:S02]  /*9020*/  F2FP.F16.E5M2.UNPACK_B R32, R32 ;  /* 0x00000020ff20723e */ /* 0x000fe400020004ff */
[----:B0-----:R-:W-:-:S03]  /*9030*/  PRMT R26, RZ, 0x7610, R26 ;  /* 0x00007610ff1a7816 */ /* 0x001fc6000000001a */
[----:B------:R-:W-:-:S05]  /*9040*/  HADD2.F32 R32, -RZ, R32.H0_H0 ;  /* 0x20000020ff207230 */ /* 0x000fca0000004100 */
[----:B------:R-:W-:-:S04]  /*9050*/  FMUL R27, R32, UR21 ;  /* 0x00000015201b7c20 */ /* 0x000fc80008400000 */
[----:B------:R-:W-:-:S05]  /*9060*/  FFMA R27, R162, UR20, R27 ;  /* 0x00000014a21b7c23 */ /* 0x000fca000800001b */
[----:B------:R-:W-:-:S05]  /*9070*/  F2FP.SATFINITE.E5M2.F32.PACK_AB_MERGE_C R27, RZ, R27, RZ ;  /* 0x0000001bff1b723e */ /* 0x000fca00048060ff */
[----:B------:R0:W-:Y:S01]  /*9080*/  @!P3 STG.E.U8 desc[UR16][R28.64], R27 ;  /* 0x0000001b1c00b986 */ /* 0x0001e2000c101110 */
[----:B------:R-:W-:Y:S05]  /*9090*/  @P2 BRA `(.L_x_171) ;  /* 0x0000000000042947 */ /* 0x000fea0003800000 */
[----:B------:R2:W5:Y:S02]  /*90a0*/  LDG.E.U8 R26, desc[UR16][R24.64+0x1] ;  /* 0x00000110181a7981 */ /* 0x000564000c1e1100 */
.L_x_171:
[----:B------:R-:W-:Y:S05]  /*90b0*/  BSYNC B1 ;  /* 0x0000000000017941 */ /* 0x000fea0003800000 */
.L_x_170:
[----:B-----5:R-:W-:Y:S01]  /*90c0*/  LOP3.LUT R26, R26, 0xff, RZ, 0xc0, !PT ;  /* 0x000000ff1a1a7812 */ /* 0x020fe200078ec0ff */
[----:B------:R-:W-:Y:S01]  /*90d0*/  BSSY B1, `(.L_x_172) ;  /* 0x0000013000017945 */ /* 0x000fe20003800000 */
[----:B------:R-:W-:Y:S02]  /*90e0*/  IADD3 R43, P1, R43, 0x88, RZ ;  /* 0x000000882b2b7810 */ /* 0x000fe40007f3e0ff */
[----:B------:R-:W-:Y:S02]  /*90f0*/  F2FP.F16.E5M2.UNPACK_B R26, R26 ;  /* 0x0000001aff1a723e */ /* 0x000fe400020004ff */
[----:B------:R-:W-:Y:S01]  /*9100*/  PRMT R32, RZ, 0x7610, R32 ;  /* 0x00007610ff207816 */ /* 0x000fe20000000020 */
[----:B------:R-:W-:Y:S01]  /*9110*/  IMAD.X R38, RZ, RZ, R39, P1 ;  /* 0x000000ffff267224 */ /* 0x000fe200008e0627 */
[----:B------:R-:W-:Y:S01]  /*9120*/  ISETP.GE.AND P1, PT, R42, 0x89, PT ;  /* 0x000000892a00780c */ /* 0x000fe20003f26270 */
[----:B------:R-:W-:Y:S02]  /*9130*/  HADD2.F32 R26, -RZ, R26.H0_H0 ;  /* 0x2000001aff1a7230 */ /* 0x000fe40000004100 */
[----:B------:R-:W-:Y:S01]  /*9140*/  IMAD R38, R38, UR6, RZ ;  /* 0x0000000626267c24 */ /* 0x000fe2000f8e02ff */
[----:B------:R-:W-:Y:S01]  /*9150*/  ISETP.LT.OR P5, PT, R41, 0x1, !P1 ;  /* 0x000000012900780c */ /* 0x000fe20004fa1670 */
[----:B------:R-:W-:-:S04]  /*9160*/  IMAD.WIDE.U32 R36, R43, UR6, R36 ;  /* 0x000000062b247c25 */ /* 0x000fc8000f8e0024 */
[----:B------:R-:W-:Y:S01]  /*9170*/  FMUL R26, R26, UR21 ;  /* 0x000000151a1a7c20 */ /* 0x000fe20008400000 */
[----:B------:R-:W-:-:S03]  /*9180*/  IMAD R43, R43, UR7, R38 ;  /* 0x000000072b2b7c24 */ /* 0x000fc6000f8e0226 */
[----:B------:R-:W-:Y:S01]  /*9190*/  FFMA R161, R161, UR20, R26 ;  /* 0x00000014a1a17c23 */ /* 0x000fe2000800001a */
[----:B------:R-:W-:-:S04]  /*91a0*/  IADD3 R26, P3, R36, UR8, RZ ;  /* 0x00000008241a7c10 */ /* 0x000fc8000ff7e0ff */
[----:B------:R-:W-:Y:S02]  /*91b0*/  F2FP.SATFINITE.E5M2.F32.PACK_AB_MERGE_C R161, RZ, R161, RZ ;  /* 0x000000a1ffa1723e */ /* 0x000fe400048060ff */
[----:B0-----:R-:W-:-:S03]  /*91c0*/  IADD3.X R27, R37, UR9, R43, P3, !PT ;  /* 0x00000009251b7c10 */ /* 0x001fc60009ffe42b */
[----:B------:R0:W-:Y:S01]  /*91d0*/  @!P2 STG.E.U8 desc[UR16][R28.64+0x1], R161 ;  /* 0x000001a11c00a986 */ /* 0x0001e2000c101110 */
[----:B------:R-:W-:Y:S05]  /*91e0*/  @P5 BRA `(.L_x_173) ;  /* 0x0000000000045947 */ /* 0x000fea0003800000 */
[----:B------:R3:W5:Y:S02]  /*91f0*/  LDG.E.U8 R32, desc[UR16][R26.64] ;  /* 0x000000101a207981 */ /* 0x000764000c1e1100 */
.L_x_173:
[----:B------:R-:W-:Y:S05]  /*9200*/  BSYNC B1 ;  /* 0x0000000000017941 */ /* 0x000fea0003800000 */
.L_x_172:
        /* <DEDUP_REMOVED lines=12> */
.L_x_175:
[----:B------:R-:W-:Y:S05]  /*92d0*/  BSYNC B1 ;  /* 0x0000000000017941 */ /* 0x000fea0003800000 */
.L_x_174:
        /* <DEDUP_REMOVED lines=12> */
.L_x_177:
[----:B------:R-:W-:Y:S05]  /*93a0*/  BSYNC B1 ;  /* 0x0000000000017941 */ /* 0x000fea0003800000 */
.L_x_176:
        /* <DEDUP_REMOVED lines=12> */
.L_x_179:
[----:B------:R-:W-:Y:S05]  /*9470*/  BSYNC B1 ;  /* 0x0000000000017941 */ /* 0x000fea0003800000 */
.L_x_178:
        /* <DEDUP_REMOVED lines=12> */
.L_x_181:
[----:B------:R-:W-:Y:S05]  /*9540*/  BSYNC B1 ;  /* 0x0000000000017941 */ /* 0x000fea0003800000 */
.L_x_180:
        /* <DEDUP_REMOVED lines=12> */
.L_x_183:
[----:B------:R-:W-:Y:S05]  /*9610*/  BSYNC B1 ;  /* 0x0000000000017941 */ /* 0x000fea0003800000 */
.L_x_182:
        /* <DEDUP_REMOVED lines=12> */
.L_x_185:
[----:B------:R-:W-:Y:S05]  /*96e0*/  BSYNC B1 ;  /* 0x0000000000017941 */ /* 0x000fea0003800000 */
.L_x_184:
        /* <DEDUP_REMOVED lines=12> */
.L_x_187:
[----:B------:R-:W-:Y:S05]  /*97b0*/  BSYNC B1 ;  /* 0x0000000000017941 */ /* 0x000fea0003800000 */
.L_x_186:
        /* <DEDUP_REMOVED lines=12> */
.L_x_189:
[----:B------:R-:W-:Y:S05]  /*9880*/  BSYNC B1 ;  /* 0x0000000000017941 */ /* 0x000fea0003800000 */
.L_x_188:
        /* <DEDUP_REMOVED lines=12> */
.L_x_191:
[----:B------:R-:W-:Y:S05]  /*9950*/  BSYNC B1 ;  /* 0x0000000000017941 */ /* 0x000fea0003800000 */
.L_x_190:
[----:B-----5:R-:W-:Y:S01]  /*9960*/  LOP3.LUT R32, R32, 0xff, RZ, 0xc0, !PT ;  /* 0x000000ff20207812 */ /* 0x020fe200078ec0ff */
[----:B------:R-:W-:Y:S01]  /*9970*/  BSSY B1, `(.L_x_192) ;  /* 0x000000b000017945 */ /* 0x000fe20003800000 */
[----:B------:R-:W-:Y:S02]  /*9980*/  ISETP.LT.OR P3, PT, R41, 0x19, !P0 ;  /* 0x000000192900780c */ /* 0x000fe40004761670 */
[----:B------:R-:W-:-:S05]  /*9990*/  F2FP.F16.E5M2.UNPACK_B R32, R32 ;  /* 0x00000020ff20723e */ /* 0x000fca00020004ff */
[----:B------:R-:W-:-:S05]  /*99a0*/  HADD2.F32 R32, -RZ, R32.H0_H0 ;  /* 0x20000020ff207230 */ /* 0x000fca0000004100 */
[----:B------:R-:W-:-:S04]  /*99b0*/  FMUL R32, R32, UR21 ;  /* 0x0000001520207c20 */ /* 0x000fc80008400000 */
[----:B------:R-:W-:Y:S01]  /*99c0*/  FFMA R32, R23, UR20, R32 ;  /* 0x0000001417207c23 */ /* 0x000fe20008000020 */
[----:B------:R-:W-:-:S04]  /*99d0*/  PRMT R23, RZ, 0x7610, R23 ;  /* 0x00007610ff177816 */ /* 0x000fc80000000017 */
[----:B----4-:R-:W-:-:S05]  /*99e0*/  F2FP.SATFINITE.E5M2.F32.PACK_AB_MERGE_C R33, RZ, R32, RZ ;  /* 0x00000020ff21723e */ /* 0x010fca00048060ff */
[----:B------:R4:W-:Y:S01]  /*99f0*/  @!P2 STG.E.U8 desc[UR16][R30.64+0x11], R33 ;  /* 0x000011211e00a986 */ /* 0x0009e2000c101110 */
[----:B------:R-:W-:Y:S05]  /*9a00*/  @P3 BRA `(.L_x_193) ;  /* 0x0000000000043947 */ /* 0x000fea0003800000 */
[----:B------:R0:W5:Y:S02]  /*9a10*/  LDG.E.U8 R23, desc[UR16][R24.64+0x18] ;  /* 0x0000181018177981 */ /* 0x000164000c1e1100 */
.L_x_193:
[----:B------:R-:W-:Y:S05]  /*9a20*/  BSYNC B1 ;  /* 0x0000000000017941 */ /* 0x000fea0003800000 */
.L_x_192:
        /* <DEDUP_REMOVED lines=8> */
[----:B------:R-:W-:-:S05]  /*9ab0*/  F2FP.SATFINITE.E5M2.F32.PACK_AB_MERGE_C R23, RZ, R23, RZ ;  /* 0x00000017ff17723e */ /* 0x000fca00048060ff */
[----:B------:R0:W-:Y:S01]  /*9ac0*/  @!P3 STG.E.U8 desc[UR16][R28.64+0x18], R23 ;  /* 0x000018171c00b986 */ /* 0x0001e2000c101110 */
[----:B------:R-:W-:Y:S05]  /*9ad0*/  @P2 BRA `(.L_x_195) ;  /* 0x0000000000042947 */ /* 0x000fea0003800000 */
[----:B------:R0:W5:Y:S02]  /*9ae0*/  LDG.E.U8 R22, desc[UR16][R24.64+0x19] ;  /* 0x0000191018167981 */ /* 0x000164000c1e1100 */
.L_x_195:
[----:B------:R-:W-:Y:S05]  /*9af0*/  BSYNC B1 ;  /* 0x0000000000017941 */ /* 0x000fea0003800000 */
.L_x_194:
        /* <DEDUP_REMOVED lines=8> */
[----:B0-----:R-:W-:-:S05]  /*9b80*/  F2FP.SATFINITE.E5M2.F32.PACK_AB_MERGE_C R23, RZ, R22, RZ ;  /* 0x00000016ff17723e */ /* 0x001fca00048060ff */
[----:B------:R0:W-:Y:S01]  /*9b90*/  @!P2 STG.E.U8 desc[UR16][R28.64+0x19], R23 ;  /* 0x000019171c00a986 */ /* 0x0001e2000c101110 */
[----:B------:R-:W-:Y:S05]  /*9ba0*/  @P3 BRA `(.L_x_197) ;  /* 0x0000000000043947 */ /* 0x000fea0003800000 */
[----:B------:R0:W5:Y:S02]  /*9bb0*/  LDG.E.U8 R21, desc[UR16][R26.64+0x18] ;  /* 0x000018101a157981 */ /* 0x000164000c1e1100 */
.L_x_197:
[----:B------:R-:W-:Y:S05]  /*9bc0*/  BSYNC B1 ;  /* 0x0000000000017941 */ /* 0x000fea0003800000 */
.L_x_196:
        /* <DEDUP_REMOVED lines=12> */
.L_x_199:
[----:B------:R-:W-:Y:S05]  /*9c90*/  BSYNC B1 ;  /* 0x0000000000017941 */ /* 0x000fea0003800000 */
.L_x_198:
        /* <DEDUP_REMOVED lines=12> */
.L_x_201:
[----:B------:R-:W-:Y:S05]  /*9d60*/  BSYNC B1 ;  /* 0x0000000000017941 */ /* 0x000fea0003800000 */
.L_x_200:
        /* <DEDUP_REMOVED lines=12> */
.L_x_203:
[----:B------:R-:W-:Y:S05]  /*9e30*/  BSYNC B1 ;  /* 0x0000000000017941 */ /* 0x000fea0003800000 */
.L_x_202:
        /* <DEDUP_REMOVED lines=12> */
.L_x_205:
[----:B------:R-:W-:Y:S05]  /*9f00*/  BSYNC B1 ;  /* 0x0000000000017941 */ /* 0x000fea0003800000 */
.L_x_204:
        /* <DEDUP_REMOVED lines=12> */
.L_x_207:
[----:B------:R-:W-:Y:S05]  /*9fd0*/  BSYNC B1 ;  /* 0x0000000000017941 */ /* 0x000fea0003800000 */
.L_x_206:
        /* <DEDUP_REMOVED lines=12> */
.L_x_209:
[----:B------:R-:W-:Y:S05]  /*a0a0*/  BSYNC B1 ;  /* 0x0000000000017941 */ /* 0x000fea0003800000 */
.L_x_208:
        /* <DEDUP_REMOVED lines=12> */
.L_x_211:
[----:B------:R-:W-:Y:S05]  /*a170*/  BSYNC B1 ;  /* 0x0000000000017941 */ /* 0x000fea0003800000 */
.L_x_210:
        /* <DEDUP_REMOVED lines=12> */
.L_x_213:
[----:B------:R-:W-:Y:S05]  /*a240*/  BSYNC B1 ;  /* 0x0000000000017941 */ /* 0x000fea0003800000 */
.L_x_212:
        /* <DEDUP_REMOVED lines=12> */
.L_x_215:
[----:B------:R-:W-:Y:S05]  /*a310*/  BSYNC B1 ;  /* 0x0000000000017941 */ /* 0x000fea0003800000 */
.L_x_214:
        /* <DEDUP_REMOVED lines=12> */
.L_x_217:
[----:B------:R-:W-:Y:S05]  /*a3e0*/  BSYNC B1 ;  /* 0x0000000000017941 */ /* 0x000fea0003800000 */
.L_x_216:
        /* <DEDUP_REMOVED lines=12> */
.L_x_219:
[----:B------:R-:W-:Y:S05]  /*a4b0*/  BSYNC B1 ;  /* 0x0000000000017941 */ /* 0x000fea0003800000 */
.L_x_218:
        /* <DEDUP_REMOVED lines=12> */
.L_x_221:
[----:B------:R-:W-:Y:S05]  /*a580*/  BSYNC B1 ;  /* 0x0000000000017941 */ /* 0x000fea0003800000 */
.L_x_220:
        /* <DEDUP_REMOVED lines=12> */
.L_x_223:
[----:B------:R-:W-:Y:S05]  /*a650*/  BSYNC B1 ;  /* 0x0000000000017941 */ /* 0x000fea0003800000 */
.L_x_222:
        /* <DEDUP_REMOVED lines=12> */
.L_x_225:
[----:B------:R-:W-:Y:S05]  /*a720*/  BSYNC B1 ;  /* 0x0000000000017941 */ /* 0x000fea0003800000 */
.L_x_224:
        /* <DEDUP_REMOVED lines=12> */
.L_x_227:
[----:B------:R-:W-:Y:S05]  /*a7f0*/  BSYNC B1 ;  /* 0x0000000000017941 */ /* 0x000fea0003800000 */
.L_x_226:
        /* <DEDUP_REMOVED lines=12> */
.L_x_229:
[----:B------:R-:W-:Y:S05]  /*a8c0*/  BSYNC B1 ;  /* 0x0000000000017941 */ /* 0x000fea0003800000 */
.L_x_228:
        /* <DEDUP_REMOVED lines=12> */
.L_x_231:
[----:B------:R-:W-:Y:S05]  /*a990*/  BSYNC B1 ;  /* 0x0000000000017941 */ /* 0x000fea0003800000 */
.L_x_230:
        /* <DEDUP_REMOVED lines=12> */
.L_x_233:
[----:B------:R-:W-:Y:S05]  /*aa60*/  BSYNC B1 ;  /* 0x0000000000017941 */ /* 0x000fea0003800000 */
.L_x_232:
        /* <DEDUP_REMOVED lines=12> */
.L_x_235:
[----:B------:R-:W-:Y:S05]  /*ab30*/  BSYNC B1 ;  /* 0x0000000000017941 */ /* 0x000fea0003800000 */
.L_x_234:
[----:B-----5:R-:W-:Y:S01]  /*ab40*/  LOP3.LUT R2, R2, 0xff, RZ, 0xc0, !PT ;  /* 0x000000ff02027812 */ /* 0x020fe200078ec0ff */
[----:B------:R-:W-:Y:S01]  /*ab50*/  BSSY B1, `(.L_x_236) ;  /* 0x000000b000017945 */ /* 0x000fe20003800000 */
[----:B------:R-:W-:Y:S02]  /*ab60*/  ISETP.LT.OR P3, PT, R41, 0x41, !P1 ;  /* 0x000000412900780c */ /* 0x000fe40004f61670 */
[----:B------:R-:W-:-:S05]  /*ab70*/  F2FP.F16.E5M2.UNPACK_B R2, R2 ;  /* 0x00000002ff02723e */ /* 0x000fca00020004ff */
[----:B------:R-:W-:-:S05]  /*ab80*/  HADD2.F32 R2, -RZ, R2.H0_H0 ;  /* 0x20000002ff027230 */ /* 0x000fca0000004100 */
[----:B0-----:R-:W-:-:S04]  /*ab90*/  FMUL R3, R2, UR21 ;  /* 0x0000001502037c20 */ /* 0x001fc80008400000 */
[----:B------:R-:W-:Y:S01]  /*aba0*/  FFMA R3, R0, UR20, R3 ;  /* 0x0000001400037c23 */ /* 0x000fe20008000003 */
[----:B------:R-:W-:-:S04]  /*abb0*/  PRMT R0, RZ, 0x7610, R0 ;  /* 0x00007610ff007816 */ /* 0x000fc80000000000 */
[----:B------:R-:W-:-:S05]  /*abc0*/  F2FP.SATFINITE.E5M2.F32.PACK_AB_MERGE_C R3, RZ, R3, RZ ;  /* 0x00000003ff03723e */ /* 0x000fca00048060ff */
[----:B------:R0:W-:Y:S01]  /*abd0*/  @!P2 STG.E.U8 desc[UR16][R28.64+0x41], R3 ;  /* 0x000041031c00a986 */ /* 0x0001e2000c101110 */
[----:B------:R-:W-:Y:S05]  /*abe0*/  @P3 BRA `(.L_x_237) ;  /* 0x0000000000043947 */ /* 0x000fea0003800000 */
[----:B------:R0:W5:Y:S02]  /*abf0*/  LDG.E.U8 R0, desc[UR16][R26.64+0x40] ;  /* 0x000040101a007981 */ /* 0x000164000c1e1100 */
.L_x_237:
[----:B------:R-:W-:Y:S05]  /*ac00*/  BSYNC B1 ;  /* 0x0000000000017941 */ /* 0x000fea0003800000 */
.L_x_236:
[----:B------:R-:W2:Y:S01]  /*ac10*/  LDL.LU R2, [R1] ;  /* 0x0000000001027983 */ /* 0x000ea20000300800 */
[----:B-----5:R-:W-:Y:S01]  /*ac20*/  LOP3.LUT R0, R0, 0xff, RZ, 0xc0, !PT ;  /* 0x000000ff00007812 */ /* 0x020fe200078ec0ff */
[----:B------:R-:W-:Y:S01]  /*ac30*/  BSSY B1, `(.L_x_238) ;  /* 0x000000b000017945 */ /* 0x000fe20003800000 */
[----:B------:R-:W-:Y:S02]  /*ac40*/  ISETP.LT.OR P2, PT, R41, 0x42, !P1 ;  /* 0x000000422900780c */ /* 0x000fe40004f41670 */
[----:B------:R-:W-:-:S05]  /*ac50*/  F2FP.F16.E5M2.UNPACK_B R0, R0 ;  /* 0x00000000ff00723e */ /* 0x000fca00020004ff */
[----:B------:R-:W-:-:S05]  /*ac60*/  HADD2.F32 R0, -RZ, R0.H0_H0 ;  /* 0x20000000ff007230 */ /* 0x000fca0000004100 */
[----:B------:R-:W-:-:S04]  /*ac70*/  FMUL R0, R0, UR21 ;  /* 0x0000001500007c20 */ /* 0x000fc80008400000 */
[----:B--2---:R-:W-:-:S05]  /*ac80*/  FFMA R0, R2, UR20, R0 ;  /* 0x0000001402007c23 */ /* 0x004fca0008000000 */
[----:B0-----:R-:W-:Y:S02]  /*ac90*/  F2FP.SATFINITE.E5M2.F32.PACK_AB_MERGE_C R3, RZ, R0, RZ ;  /* 0x00000000ff03723e */ /* 0x001fe400048060ff */
[----:B------:R-:W-:-:S03]  /*aca0*/  PRMT R0, RZ, 0x7610, R0 ;  /* 0x00007610ff007816 */ /* 0x000fc60000000000 */
[----:B------:R0:W-:Y:S01]  /*acb0*/  @!P3 STG.E.U8 desc[UR16][R30.64+0x40], R3 ;  /* 0x000040031e00b986 */ /* 0x0001e2000c101110 */
[----:B------:R-:W-:Y:S05]  /*acc0*/  @P2 BRA `(.L_x_239) ;  /* 0x0000000000042947 */ /* 0x000fea0003800000 */
[----:B------:R2:W5:Y:S02]  /*acd0*/  LDG.E.U8 R0, desc[UR16][R26.64+0x41] ;  /* 0x000041101a007981 */ /* 0x000564000c1e1100 */
.L_x_239:
[----:B------:R-:W-:Y:S05]  /*ace0*/  BSYNC B1 ;  /* 0x0000000000017941 */ /* 0x000fea0003800000 */
.L_x_238:
[----:B------:R-:W3:Y:S01]  /*acf0*/  LDL.LU R2, [R1+0x4] ;  /* 0x0000040001027983 */ /* 0x000ee20000300800 */
[----:B-----5:R-:W-:Y:S01]  /*ad00*/  LOP3.LUT R0, R0, 0xff, RZ, 0xc0, !PT ;  /* 0x000000ff00007812 */ /* 0x020fe200078ec0ff */
[----:B------:R-:W-:Y:S01]  /*ad10*/  BSSY B1, `(.L_x_240) ;  /* 0x000000b000017945 */ /* 0x000fe20003800000 */
[----:B------:R-:W-:Y:S02]  /*ad20*/  ISETP.LT.OR P3, PT, R41, 0x49, !P0 ;  /* 0x000000492900780c */ /* 0x000fe40004761670 */
[----:B------:R-:W-:-:S05]  /*ad30*/  F2FP.F16.E5M2.UNPACK_B R0, R0 ;  /* 0x00000000ff00723e */ /* 0x000fca00020004ff */
[----:B------:R-:W-:-:S05]  /*ad40*/  HADD2.F32 R0, -RZ, R0.H0_H0 ;  /* 0x20000000ff007230 */ /* 0x000fca0000004100 */
[----:B------:R-:W-:-:S04]  /*ad50*/  FMUL R0, R0, UR21 ;  /* 0x0000001500007c20 */ /* 0x000fc80008400000 */
[----:B---3--:R-:W-:-:S05]  /*ad60*/  FFMA R0, R2, UR20, R0 ;  /* 0x0000001402007c23 */ /* 0x008fca0008000000 */
[----:B0-----:R-:W-:Y:S02]  /*ad70*/  F2FP.SATFINITE.E5M2.F32.PACK_AB_MERGE_C R3, RZ, R0, RZ ;  /* 0x00000000ff03723e */ /* 0x001fe400048060ff */
[----:B------:R-:W-:-:S03]  /*ad80*/  PRMT R0, RZ, 0x7610, R0 ;  /* 0x00007610ff007816 */ /* 0x000fc60000000000 */
[----:B------:R0:W-:Y:S01]  /*ad90*/  @!P2 STG.E.U8 desc[UR16][R30.64+0x41], R3 ;  /* 0x000041031e00a986 */ /* 0x0001e2000c101110 */
[----:B------:R-:W-:Y:S05]  /*ada0*/  @P3 BRA `(.L_x_241) ;  /* 0x0000000000043947 */ /* 0x000fea0003800000 */
[----:B------:R3:W5:Y:S02]  /*adb0*/  LDG.E.U8 R0, desc[UR16][R24.64+0x48] ;  /* 0x0000481018007981 */ /* 0x000764000c1e1100 */
.L_x_241:
[----:B------:R-:W-:Y:S05]  /*adc0*/  BSYNC B1 ;  /* 0x0000000000017941 */ /* 0x000fea0003800000 */
.L_x_240:
[----:B------:R-:W2:Y:S01]  /*add0*/  LDL.LU R2, [R1+0x8] ;  /* 0x0000080001027983 */ /* 0x000ea20000300800 */
        /* <DEDUP_REMOVED lines=12> */
.L_x_243:
[----:B------:R-:W-:Y:S05]  /*aea0*/  BSYNC B1 ;  /* 0x0000000000017941 */ /* 0x000fea0003800000 */
.L_x_242:
        /* <DEDUP_REMOVED lines=13> */
.L_x_245:
[----:B------:R-:W-:Y:S05]  /*af80*/  BSYNC B1 ;  /* 0x0000000000017941 */ /* 0x000fea0003800000 */
.L_x_244:
        /* <DEDUP_REMOVED lines=13> */
.L_x_247:
[----:B------:R-:W-:Y:S05]  /*b060*/  BSYNC B1 ;  /* 0x0000000000017941 */ /* 0x000fea0003800000 */
.L_x_246:
        /* <DEDUP_REMOVED lines=13> */
.L_x_249:
[----:B------:R-:W-:Y:S05]  /*b140*/  BSYNC B1 ;  /* 0x0000000000017941 */ /* 0x000fea0003800000 */
.L_x_248:
        /* <DEDUP_REMOVED lines=13> */
.L_x_251:
[----:B------:R-:W-:Y:S05]  /*b220*/  BSYNC B1 ;  /* 0x0000000000017941 */ /* 0x000fea0003800000 */
.L_x_250:
        /* <DEDUP_REMOVED lines=13> */
.L_x_253:
[----:B------:R-:W-:Y:S05]  /*b300*/  BSYNC B1 ;  /* 0x0000000000017941 */ /* 0x000fea0003800000 */
.L_x_252:
        /* <DEDUP_REMOVED lines=13> */
.L_x_255:
[----:B------:R-:W-:Y:S05]  /*b3e0*/  BSYNC B1 ;  /* 0x0000000000017941 */ /* 0x000fea0003800000 */
.L_x_254:
        /* <DEDUP_REMOVED lines=13> */
.L_x_257:
[----:B------:R-:W-:Y:S05]  /*b4c0*/  BSYNC B1 ;  /* 0x0000000000017941 */ /* 0x000fea0003800000 */
.L_x_256:
        /* <DEDUP_REMOVED lines=13> */
.L_x_259:
[----:B------:R-:W-:Y:S05]  /*b5a0*/  BSYNC B1 ;  /* 0x0000000000017941 */ /* 0x000fea0003800000 */
.L_x_258:
        /* <DEDUP_REMOVED lines=13> */
.L_x_261:
[----:B------:R-:W-:Y:S05]  /*b680*/  BSYNC B1 ;  /* 0x0000000000017941 */ /* 0x000fea0003800000 */
.L_x_260:
        /* <DEDUP_REMOVED lines=13> */
.L_x_263:
[----:B------:R-:W-:Y:S05]  /*b760*/  BSYNC B1 ;  /* 0x0000000000017941 */ /* 0x000fea0003800000 */
.L_x_262:
        /* <DEDUP_REMOVED lines=13> */
.L_x_265:
[----:B------:R-:W-:Y:S05]  /*b840*/  BSYNC B1 ;  /* 0x0000000000017941 */ /* 0x000fea0003800000 */
.L_x_264:
        /* <DEDUP_REMOVED lines=13> */
.L_x_267:
[----:B------:R-:W-:Y:S05]  /*b920*/  BSYNC B1 ;  /* 0x0000000000017941 */ /* 0x000fea0003800000 */
.L_x_266:
        /* <DEDUP_REMOVED lines=13> */
.L_x_269:
[----:B------:R-:W-:Y:S05]  /*ba00*/  BSYNC B1 ;  /* 0x0000000000017941 */ /* 0x000fea0003800000 */
.L_x_268:
        /* <DEDUP_REMOVED lines=13> */
.L_x_271:
[----:B------:R-:W-:Y:S05]  /*bae0*/  BSYNC B1 ;  /* 0x0000000000017941 */ /* 0x000fea0003800000 */
.L_x_270:
        /* <DEDUP_REMOVED lines=13> */
.L_x_273:
[----:B------:R-:W-:Y:S05]  /*bbc0*/  BSYNC B1 ;  /* 0x0000000000017941 */ /* 0x000fea0003800000 */
.L_x_272:
        /* <DEDUP_REMOVED lines=13> */
.L_x_275:
[----:B------:R-:W-:Y:S05]  /*bca0*/  BSYNC B1 ;  /* 0x0000000000017941 */ /* 0x000fea0003800000 */
.L_x_274:
        /* <DEDUP_REMOVED lines=13> */
.L_x_277:
[----:B------:R-:W-:Y:S05]  /*bd80*/  BSYNC B1 ;  /* 0x0000000000017941 */ /* 0x000fea0003800000 */
.L_x_276:
        /* <DEDUP_REMOVED lines=13> */
.L_x_279:
[----:B------:R-:W-:Y:S05]  /*be60*/  BSYNC B1 ;  /* 0x0000000000017941 */ /* 0x000fea0003800000 */
.L_x_278:
        /* <DEDUP_REMOVED lines=13> */
.L_x_281:
[----:B------:R-:W-:Y:S05]  /*bf40*/  BSYNC B1 ;  /* 0x0000000000017941 */ /* 0x000fea0003800000 */
.L_x_280:
        /* <DEDUP_REMOVED lines=13> */
.L_x_283:
[----:B------:R-:W-:Y:S05]  /*c020*/  BSYNC B1 ;  /* 0x0000000000017941 */ /* 0x000fea0003800000 */
.L_x_282:
        /* <DEDUP_REMOVED lines=13> */
.L_x_285:
[----:B------:R-:W-:Y:S05]  /*c100*/  BSYNC B1 ;  /* 0x0000000000017941 */ /* 0x000fea0003800000 */
.L_x_284:
        /* <DEDUP_REMOVED lines=13> */
.L_x_287:
[----:B------:R-:W-:Y:S05]  /*c1e0*/  BSYNC B1 ;  /* 0x0000000000017941 */ /* 0x000fea0003800000 */
.L_x_286:
        /* <DEDUP_REMOVED lines=13> */
.L_x_289:
[----:B------:R-:W-:Y:S05]  /*c2c0*/  BSYNC B1 ;  /* 0x0000000000017941 */ /* 0x000fea0003800000 */
.L_x_288:
        /* <DEDUP_REMOVED lines=13> */
.L_x_291:
[----:B------:R-:W-:Y:S05]  /*c3a0*/  BSYNC B1 ;  /* 0x0000000000017941 */ /* 0x000fea0003800000 */
.L_x_290:
        /* <DEDUP_REMOVED lines=13> */
.L_x_293:
[----:B------:R-:W-:Y:S05]  /*c480*/  BSYNC B1 ;  /* 0x0000000000017941 */ /* 0x000fea0003800000 */
.L_x_292:
        /* <DEDUP_REMOVED lines=13> */
.L_x_295:
[----:B------:R-:W-:Y:S05]  /*c560*/  BSYNC B1 ;  /* 0x0000000000017941 */ /* 0x000fea0003800000 */
.L_x_294:
[----:B------:R-:W-:Y:S05]  /*c570*/  @P1 BRA `(.L_x_296) ;  /* 0x0000002000ac1947 */ /* 0x000fea0003800000 */
[----:B------:R-:W2:Y:S01]  /*c580*/  LDL.LU R2, [R1+0x74] ;  /* 0x0000740001027983 */ /* 0x000ea20000300800 */
[----:B-----5:R-:W-:-:S04]  /*c590*/  LOP3.LUT R0, R0, 0xff, RZ, 0xc0, !PT ;  /* 0x000000ff00007812 */ /* 0x020fc800078ec0ff */
[----:B------:R-:W-:-:S05]  /*c5a0*/  F2FP.F16.E5M2.UNPACK_B R0, R0 ;  /* 0x00000000ff00723e */ /* 0x000fca00020004ff */
[----:B------:R-:W-:-:S05]  /*c5b0*/  HADD2.F32 R0, -RZ, R0.H0_H0 ;  /* 0x20000000ff007230 */ /* 0x000fca0000004100 */
[----:B------:R-:W-:-:S04]  /*c5c0*/  FMUL R0, R0, UR21 ;  /* 0x0000001500007c20 */ /* 0x000fc80008400000 */
[----:B--2---:R-:W-:-:S05]  /*c5d0*/  FFMA R0, R2, UR20, R0 ;  /* 0x0000001402007c23 */ /* 0x004fca0008000000 */
[----:B0-----:R-:W-:-:S05]  /*c5e0*/  F2FP.SATFINITE.E5M2.F32.PACK_AB_MERGE_C R3, RZ, R0, RZ ;  /* 0x00000000ff03723e */ /* 0x001fca00048060ff */
[----:B------:R0:W-:Y:S01]  /*c5f0*/  STG.E.U8 desc[UR16][R30.64+0x79], R3 ;  /* 0x000079031e007986 */ /* 0x0001e2000c101110 */
[----:B------:R-:W-:Y:S05]  /*c600*/  BRA `(.L_x_296) ;  /* 0x0000002000887947 */ /* 0x000fea0003800000 */
.L_x_39:
[C---:B------:R-:W-:Y:S01]  /*c610*/  ISETP.GE.AND P3, PT, R42.reuse, 0x1, PT ;  /* 0x000000012a00780c */ /* 0x040fe20003f66270 */
[----:B------:R-:W2:Y:S01]  /*c620*/  LDL.LU R227, [R1+0x10] ;  /* 0x0000100001e37983 */ /* 0x000ea20000300800 */
[----:B------:R-:W-:Y:S01]  /*c630*/  ISETP.GE.AND P2, PT, R42, 0x9, PT ;  /* 0x000000092a00780c */ /* 0x000fe20003f46270 */
[----:B------:R-:W-:Y:S01]  /*c640*/  FMUL R225, R225, UR20 ;  /* 0x00000014e1e17c20 */ /* 0x000fe20008400000 */
[C---:B------:R-:W-:Y:S01]  /*c650*/  ISETP.LT.OR P0, PT, R41.reuse, 0x1, !P3 ;  /* 0x000000012900780c */ /* 0x040fe20005f01670 */
[----:B------:R-:W-:Y:S01]  /*c660*/  FMUL R226, R226, UR20 ;  /* 0x00000014e2e27c20 */ /* 0x000fe20008400000 */
[----:B------:R-:W-:Y:S01]  /*c670*/  ISETP.LT.OR P1, PT, R41, 0x2, !P3 ;  /* 0x000000022900780c */ /* 0x000fe20005f21670 */
[----:B------:R-:W-:Y:S01]  /*c680*/  FMUL R223, R223, UR20 ;  /* 0x00000014dfdf7c20 */ /* 0x000fe20008400000 */
[----:B------:R-:W-:Y:S01]  /*c690*/  ISETP.LT.OR P6, PT, R41, 0x2, !P2 ;  /* 0x000000022900780c */ /* 0x000fe200057c1670 */
[----:B------:R-:W-:Y:S01]  /*c6a0*/  FMUL R224, R224, UR20 ;  /* 0x00000014e0e07c20 */ /* 0x000fe20008400000 */
[----:B------:R-:W-:-:S02]  /*c6b0*/  F2FP.SATFINITE.E5M2.F32.PACK_AB_MERGE_C R33, RZ, R226, RZ ;  /* 0x000000e2ff21723e */ /* 0x000fc400048060ff */
[----:B------:R-:W-:Y:S01]  /*c6c0*/  F2FP.SATFINITE.E5M2.F32.PACK_AB_MERGE_C R225, RZ, R225, RZ ;  /* 0x000000e1ffe1723e */ /* 0x000fe200048060ff */
[----:B------:R-:W-:Y:S01]  /*c6d0*/  FMUL R222, R222, UR20 ;  /* 0x00000014dede7c20 */ /* 0x000fe20008400000 */
[----:B------:R-:W-:Y:S01]  /*c6e0*/  ISETP.LT.OR P5, PT, R41, 0x1, !P2 ;  /* 0x000000012900780c */ /* 0x000fe200057a1670 */
[----:B------:R-:W-:Y:S01]  /*c6f0*/  FMUL R221, R221, UR20 ;  /* 0x00000014dddd7c20 */ /* 0x000fe20008400000 */
[----:B------:R-:W-:Y:S01]  /*c700*/  F2FP.SATFINITE.E5M2.F32.PACK_AB_MERGE_C R223, RZ, R223, RZ ;  /* 0x000000dfffdf723e */ /* 0x000fe200048060ff */
[----:B------:R0:W-:Y:S01]  /*c710*/  @!P0 STG.E.U8 desc[UR16][R24.64], R33 ;  /* 0x0000002118008986 */ /* 0x0001e2000c101110 */
[----:B------:R-:W-:-:S03]  /*c720*/  ISETP.LT.OR P0, PT, R41, 0x9, !P3 ;  /* 0x000000092900780c */ /* 0x000fc60005f01670 */
[----:B------:R-:W-:Y:S01]  /*c730*/  @!P1 STG.E.U8 desc[UR16][R24.64+0x1], R225 ;  /* 0x000001e118009986 */ /* 0x000fe2000c101110 */
[----:B------:R-:W-:-:S03]  /*c740*/  ISETP.LT.OR P1, PT, R41, 0xa, !P3 ;  /* 0x0000000a2900780c */ /* 0x000fc60005f21670 */
[----:B------:R-:W-:Y:S01]  /*c750*/  @!P6 STG.E.U8 desc[UR16][R26.64+0x1], R223 ;  /* 0x000001df1a00e986 */ /* 0x000fe2000c101110 */
[----:B------:R-:W-:Y:S01]  /*c760*/  ISETP.LT.OR P6, PT, R41, 0xa, !P2 ;  /* 0x0000000a2900780c */ /* 0x000fe200057c1670 */
[----:B------:R-:W-:Y:S01]  /*c770*/  FMUL R219, R219, UR20 ;  /* 0x00000014dbdb7c20 */ /* 0x000fe20008400000 */
[----:B------:R-:W-:Y:S01]  /*c780*/  F2FP.SATFINITE.E5M2.F32.PACK_AB_MERGE_C R35, RZ, R224, RZ ;  /* 0x000000e0ff23723e */ /* 0x000fe200048060ff */
[----:B------:R-:W-:Y:S01]  /*c790*/  FMUL R220, R220, UR20 ;  /* 0x00000014dcdc7c20 */ /* 0x000fe20008400000 */
[----:B0-----:R-:W-:Y:S01]  /*c7a0*/  F2FP.SATFINITE.E5M2.F32.PACK_AB_MERGE_C R33, RZ, R222, RZ ;  /* 0x000000deff21723e */ /* 0x001fe200048060ff */
[----:B------:R-:W-:Y:S01]  /*c7b0*/  FMUL R218, R218, UR20 ;  /* 0x00000014dada7c20 */ /* 0x000fe20008400000 */
[----:B------:R-:W-:Y:S01]  /*c7c0*/  F2FP.SATFINITE.E5M2.F32.PACK_AB_MERGE_C R221, RZ, R221, RZ ;  /* 0x000000ddffdd723e */ /* 0x000fe200048060ff */
[----:B------:R0:W-:Y:S01]  /*c7d0*/  @!P5 STG.E.U8 desc[UR16][R26.64], R35 ;  /* 0x000000231a00d986 */ /* 0x0001e2000c101110 */
[C---:B------:R-:W-:Y:S02]  /*c7e0*/  ISETP.LT.OR P5, PT, R41.reuse, 0x9, !P2 ;  /* 0x000000092900780c */ /* 0x040fe400057a1670 */
        /* <DEDUP_REMOVED lines=8> */
[----:B0-----:R-:W-:Y:S01]  /*c870*/  F2FP.SATFINITE.E5M2.F32.PACK_AB_MERGE_C R35, RZ, R220, RZ ;  /* 0x000000dcff23723e */ /* 0x001fe200048060ff */
[----:B------:R-:W-:Y:S01]  /*c880*/  FMUL R215, R215, UR20 ;  /* 0x00000014d7d77c20 */ /* 0x000fe20008400000 */
[----:B------:R-:W3:Y:S01]  /*c890*/  LDL.LU R226, [R1+0xc] ;  /* 0x00000c0001e27983 */ /* 0x000ee20000300800 */
[----:B-1----:R-:W-:Y:S02]  /*c8a0*/  F2FP.SATFINITE.E5M2.F32.PACK_AB_MERGE_C R33, RZ, R218, RZ ;  /* 0x000000daff21723e */ /* 0x002fe400048060ff */
[----:B------:R-:W-:Y:S01]  /*c8b0*/  F2FP.SATFINITE.E5M2.F32.PACK_AB_MERGE_C R217, RZ, R217, RZ ;  /* 0x000000d9ffd9723e */ /* 0x000fe200048060ff */
[----:B------:R0:W-:Y:S01]  /*c8c0*/  @!P5 STG.E.U8 desc[UR16][R26.64+0x8], R35 ;  /* 0x000008231a00d986 */ /* 0x0001e2000c101110 */
[----:B------:R-:W-:-:S02]  /*c8d0*/  ISETP.LT.OR P5, PT, R41, 0x11, !P2 ;  /* 0x000000112900780c */ /* 0x000fc400057a1670 */
[----:B------:R-:W-:Y:S01]  /*c8e0*/  F2FP.SATFINITE.E5M2.F32.PACK_AB_MERGE_C R215, RZ, R215, RZ ;  /* 0x000000d7ffd7723e */ /* 0x000fe200048060ff */
[----:B------:R-:W4:Y:S01]  /*c8f0*/  LDL.LU R224, [R1+0x8] ;  /* 0x0000080001e07983 */ /* 0x000f220000300800 */
[----:B------:R-:W-:-:S03]  /*c900*/  FMUL R216, R216, UR20 ;  /* 0x00000014d8d87c20 */ /* 0x000fc60008400000 */
[----:B------:R-:W3:Y:S04]  /*c910*/  LDL.LU R225, [R1+0x4] ;  /* 0x0000040001e17983 */ /* 0x000ee80000300800 */
[----:B------:R-:W4:Y:S01]  /*c920*/  LDL.LU R223, [R1] ;  /* 0x0000000001df7983 */ /* 0x000f220000300800 */
[----:B0-----:R-:W-:Y:S01]  /*c930*/  F2FP.SATFINITE.E5M2.F32.PACK_AB_MERGE_C R35, RZ, R216, RZ ;  /* 0x000000d8ff23723e */ /* 0x001fe200048060ff */
[----:B------:R-:W-:Y:S01]  /*c940*/  FMUL R214, R214, UR20 ;  /* 0x00000014d6d67c20 */ /* 0x000fe20008400000 */
[----:B------:R-:W-:Y:S01]  /*c950*/  FMUL R213, R213, UR20 ;  /* 0x00000014d5d57c20 */ /* 0x000fe20008400000 */
[----:B------:R0:W-:Y:S01]  /*c960*/  @!P0 STG.E.U8 desc[UR16][R24.64+0x10], R33 ;  /* 0x0000102118008986 */ /* 0x0001e2000c101110 */
[----:B------:R-:W-:Y:S01]  /*c970*/  ISETP.LT.OR P0, PT, R41, 0x19, !P3 ;  /* 0x000000192900780c */ /* 0x000fe20005f01670 */
[----:B------:R-:W-:Y:S01]  /*c980*/  FMUL R211, R211, UR20 ;  /* 0x00000014d3d37c20 */ /* 0x000fe20008400000 */
[----:B------:R-:W-:Y:S01]  /*c990*/  FMUL R212, R212, UR20 ;  /* 0x00000014d4d47c20 */ /* 0x000fe20008400000 */
[----:B------:R-:W-:Y:S01]  /*c9a0*/  @!P1 STG.E.U8 desc[UR16][R24.64+0x11], R217 ;  /* 0x000011d918009986 */ /* 0x000fe2000c101110 */
[C---:B------:R-:W-:Y:S01]  /*c9b0*/  ISETP.LT.OR P1, PT, R41.reuse, 0x1a, !P3 ;  /* 0x0000001a2900780c */ /* 0x040fe20005f21670 */
[----:B------:R-:W-:Y:S01]  /*c9c0*/  FMUL R210, R210, UR20 ;  /* 0x00000014d2d27c20 */ /* 0x000fe20008400000 */
[----:B------:R-:W-:Y:S01]  /*c9d0*/  F2FP.SATFINITE.E5M2.F32.PACK_AB_MERGE_C R213, RZ, R213, RZ ;  /* 0x000000d5ffd5723e */ /* 0x000fe200048060ff */
[----:B------:R-:W-:Y:S01]  /*c9e0*/  @!P6 STG.E.U8 desc[UR16][R26.64+0x11], R215 ;  /* 0x000011d71a00e986 */ /* 0x000fe2000c101110 */
[----:B------:R-:W-:Y:S01]  /*c9f0*/  ISETP.LT.OR P6, PT, R41, 0x1a, !P2 ;  /* 0x0000001a2900780c */ /* 0x000fe200057c1670 */
[----:B------:R-:W-:Y:S01]  /*ca00*/  FMUL R209, R209, UR20 ;  /* 0x00000014d1d17c20 */ /* 0x000fe20008400000 */
[----:B------:R-:W-:Y:S01]  /*ca10*/  F2FP.SATFINITE.E5M2.F32.PACK_AB_MERGE_C R211, RZ, R211, RZ ;  /* 0x000000d3ffd3723e */ /* 0x000fe200048060ff */
[----:B------:R1:W-:Y:S01]  /*ca20*/  @!P5 STG.E.U8 desc[UR16][R26.64+0x10], R35 ;  /* 0x000010231a00d986 */ /* 0x0003e2000c101110 */
[----:B0-----:R-:W-:Y:S01]  /*ca30*/  F2FP.SATFINITE.E5M2.F32.PACK_AB_MERGE_C R33, RZ, R214, RZ ;  /* 0x000000d6ff21723e */ /* 0x001fe200048060ff */
[----:B------:R-:W-:Y:S01]  /*ca40*/  FMUL R207, R207, UR20 ;  /* 0x00000014cfcf7c20 */ /* 0x000fe20008400000 */
[C---:B------:R-:W-:Y:S01]  /*ca50*/  ISETP.LT.OR P5, PT, R41.reuse, 0x19, !P2 ;  /* 0x000000192900780c */ /* 0x040fe200057a1670 */
[----:B------:R-:W-:Y:S01]  /*ca60*/  FMUL R208, R208, UR20 ;  /* 0x00000014d0d07c20 */ /* 0x000fe20008400000 */
[----:B------:R-:W-:Y:S01]  /*ca70*/  F2FP.SATFINITE.E5M2.F32.PACK_AB_MERGE_C R209, RZ, R209, RZ ;  /* 0x000000d1ffd1723e */ /* 0x000fe200048060ff */
[----:B------:R0:W-:Y:S01]  /*ca80*/  @!P0 STG.E.U8 desc[UR16][R24.64+0x18], R33 ;  /* 0x0000182118008986 */ /* 0x0001e2000c101110 */
[C---:B------:R-:W-:Y:S01]  /*ca90*/  ISETP.LT.OR P0, PT, R41.reuse, 0x21, !P3 ;  /* 0x000000212900780c */ /* 0x040fe20005f01670 */
[----:B------:R-:W-:Y:S01]  /*caa0*/  FMUL R206, R206, UR20 ;  /* 0x00000014cece7c20 */ /* 0x000fe20008400000 */
[----:B------:R-:W-:Y:S01]  /*cab0*/  F2FP.SATFINITE.E5M2.F32.PACK_AB_MERGE_C R207, RZ, R207, RZ ;  /* 0x000000cfffcf723e */ /* 0x000fe200048060ff */
[----:B------:R-:W-:Y:S01]  /*cac0*/  @!P1 STG.E.U8 desc[UR16][R24.64+0x19], R213 ;  /* 0x000019d518009986 */ /* 0x000fe2000c101110 */
[----:B------:R-:W-:Y:S01]  /*cad0*/  ISETP.LT.OR P1, PT, R41, 0x22, !P3 ;  /* 0x000000222900780c */ /* 0x000fe20005f21670 */
[----:B------:R-:W-:Y:S01]  /*cae0*/  FMUL R205, R205, UR20 ;  /* 0x00000014cdcd7c20 */ /* 0x000fe20008400000 */
[----:B-1----:R-:W-:Y:S01]  /*caf0*/  F2FP.SATFINITE.E5M2.F32.PACK_AB_MERGE_C R35, RZ, R212, RZ ;  /* 0x000000d4ff23723e */ /* 0x002fe200048060ff */
        /* <DEDUP_REMOVED lines=11> */
[----:B------:R-:W-:Y:S01]  /*cbb0*/  ISETP.LT.OR P0, PT, R41, 0x29, !P3 ;  /* 0x000000292900780c */ /* 0x000fe20005f01670 */
[----:B------:R-:W-:Y:S01]  /*cbc0*/  FMUL R201, R201, UR20 ;  /* 0x00000014c9c97c20 */ /* 0x000fe20008400000 */
[----:B------:R-:W-:Y:S01]  /*cbd0*/  FMUL R199, R199, UR20 ;  /* 0x00000014c7c77c20 */ /* 0x000fe20008400000 */
[----:B------:R-:W-:Y:S01]  /*cbe0*/  @!P1 STG.E.U8 desc[UR16][R24.64+0x21], R209 ;  /* 0x000021d118009986 */ /* 0x000fe2000c101110 */
[C---:B------:R-:W-:Y:S01]  /*cbf0*/  ISETP.LT.OR P1, PT, R41.reuse, 0x2a, !P3 ;  /* 0x0000002a2900780c */ /* 0x040fe20005f21670 */
        /* <DEDUP_REMOVED lines=9> */
[----:B------:R-:W-:Y:S01]  /*cc90*/  ISETP.LT.OR P5, PT, R41, 0x29, !P2 ;  /* 0x000000292900780c */ /* 0x000fe200057a1670 */
[----:B------:R-:W-:Y:S01]  /*cca0*/  FMUL R195, R195, UR20 ;  /* 0x00000014c3c37c20 */ /* 0x000fe20008400000 */
[----:B------:R-:W-:Y:S01]  /*ccb0*/  F2FP.SATFINITE.E5M2.F32.PACK_AB_MERGE_C R199, RZ, R199, RZ ;  /* 0x000000c7ffc7723e */ /* 0x000fe200048060ff */
[----:B------:R0:W-:Y:S01]  /*ccc0*/  @!P0 STG.E.U8 desc[UR16][R24.64+0x28], R33 ;  /* 0x0000282118008986 */ /* 0x0001e2000c101110 */
[C---:B------:R-:W-:Y:S01]  /*ccd0*/  ISETP.LT.OR P0, PT, R41.reuse, 0x31, !P3 ;  /* 0x000000312900780c */ /* 0x040fe20005f01670 */
[----:B------:R-:W-:Y:S01]  /*cce0*/  FMUL R196, R196, UR20 ;  /* 0x00000014c4c47c20 */ /* 0x000fe20008400000 */
[----:B------:R-:W-:Y:S01]  /*ccf0*/  F2FP.SATFINITE.E5M2.F32.PACK_AB_MERGE_C R197, RZ, R197, RZ ;  /* 0x000000c5ffc5723e */ /* 0x000fe200048060ff */
        /* <DEDUP_REMOVED lines=59> */
[C---:B------:R-:W-:Y:S01]  /*d0b0*/  ISETP.LT.OR P6, PT, R41.reuse, 0x4a, !P2 ;  /* 0x0000004a2900780c */ /* 0x040fe200057c1670 */
        /* <DEDUP_REMOVED lines=57> */
[----:B------:R-:W-:Y:S01]  /*d450*/  ISETP.LT.OR P5, PT, R41, 0x61, !P3 ;  /* 0x000000612900780c */ /* 0x000fe20005fa1670 */
[----:B------:R-:W-:Y:S01]  /*d460*/  FMUL R161, R161, UR20 ;  /* 0x00000014a1a17c20 */ /* 0x000fe20008400000 */
[----:B0-----:R-:W-:Y:S01]  /*d470*/  F2FP.SATFINITE.E5M2.F32.PACK_AB_MERGE_C R33, RZ, R178, RZ ;  /* 0x000000b2ff21723e */ /* 0x001fe200048060ff */
[----:B------:R-:W-:Y:S01]  /*d480*/  FMUL R160, R160, UR20 ;  /* 0x00000014a0a07c20 */ /* 0x000fe20008400000 */
[----:B------:R-:W-:Y:S01]  /*d490*/  FMUL R159, R159, UR20 ;  /* 0x000000149f9f7c20 */ /* 0x000fe20008400000 */
[----:B------:R-:W-:Y:S01]  /*d4a0*/  FMUL R157, R157, UR20 ;  /* 0x000000149d9d7c20 */ /* 0x000fe20008400000 */
[----:B------:R-:W-:Y:S01]  /*d4b0*/  F2FP.SATFINITE.E5M2.F32.PACK_AB_MERGE_C R161, RZ, R161, RZ ;  /* 0x000000a1ffa1723e */ /* 0x000fe200048060ff */
[----:B------:R-:W-:Y:S01]  /*d4c0*/  FMUL R158, R158, UR20 ;  /* 0x000000149e9e7c20 */ /* 0x000fe20008400000 */
[----:B------:R-:W-:Y:S01]  /*d4d0*/  FMUL R156, R156, UR20 ;  /* 0x000000149c9c7c20 */ /* 0x000fe20008400000 */
[----:B------:R-:W-:Y:S01]  /*d4e0*/  @!P6 STG.E.U8 desc[UR16][R24.64+0x61], R177 ;  /* 0x000061b11800e986 */ /* 0x000fe2000c101110 */
[----:B------:R-:W-:Y:S01]  /*d4f0*/  ISETP.LT.OR P6, PT, R41, 0x69, !P3 ;  /* 0x000000692900780c */ /* 0x000fe20005fc1670 */
[----:B------:R-:W-:Y:S01]  /*d500*/  FMUL R155, R155, UR20 ;  /* 0x000000149b9b7c20 */ /* 0x000fe20008400000 */
[----:B-1----:R-:W-:Y:S01]  /*d510*/  F2FP.SATFINITE.E5M2.F32.PACK_AB_MERGE_C R35, RZ, R176, RZ ;  /* 0x000000b0ff23723e */ /* 0x002fe200048060ff */
[----:B------:R0:W-:Y:S01]  /*d520*/  @!P5 STG.E.U8 desc[UR16][R24.64+0x60], R33 ;  /* 0x000060211800d986 */ /* 0x0001e2000c101110 */
        /* <DEDUP_REMOVED lines=16> */
[----:B-1----:R-:W-:Y:S01]  /*d630*/  F2FP.SATFINITE.E5M2.F32.PACK_AB_MERGE_C R35, RZ, R170, RZ ;  /* 0x000000aaff23723e */ /* 0x002fe200048060ff */
[----:B------:R-:W-:Y:S01]  /*d640*/  @!P0 STG.E.U8 desc[UR16][R24.64+0x69], R173 ;  /* 0x000069ad18008986 */ /* 0x000fe2000c101110 */
        /* <DEDUP_REMOVED lines=12> */
[----:B------:R-:W-:Y:S01]  /*d710*/  ISETP.LT.OR P6, PT, R41, 0x79, !P3 ;  /* 0x000000792900780c */ /* 0x000fe20005fc1670 */
[----:B------:R-:W-:Y:S01]  /*d720*/  FMUL R17, R17, UR20 ;  /* 0x0000001411117c20 */ /* 0x000fe20008400000 */
[----:B------:R-:W-:Y:S01]  /*d730*/  ISETP.LT.OR P3, PT, R41, 0x7a, !P3 ;  /* 0x0000007a2900780c */ /* 0x000fe20005f61670 */
[----:B------:R-:W-:Y:S01]  /*d740*/  @!P0 STG.E.U8 desc[UR16][R24.64+0x71], R169 ;  /* 0x000071a918008986 */ /* 0x000fe2000c101110 */
[----:B0-----:R-:W-:Y:S01]  /*d750*/  F2FP.SATFINITE.E5M2.F32.PACK_AB_MERGE_C R33, RZ, R168, RZ ;  /* 0x000000a8ff21723e */ /* 0x001fe200048060ff */
[----:B------:R-:W-:Y:S01]  /*d760*/  FMUL R18, R18, UR20 ;  /* 0x0000001412127c20 */ /* 0x000fe20008400000 */
[----:B------:R-:W-:Y:S01]  /*d770*/  ISETP.GE.AND P0, PT, R42, 0x89, PT ;  /* 0x000000892a00780c */ /* 0x000fe20003f06270 */
[----:B------:R-:W-:Y:S01]  /*d780*/  FMUL R16, R16, UR20 ;  /* 0x0000001410107c20 */ /* 0x000fe20008400000 */
[----:B------:R-:W-:Y:S01]  /*d790*/  F2FP.SATFINITE.E5M2.F32.PACK_AB_MERGE_C R21, RZ, R21, RZ ;  /* 0x00000015ff15723e */ /* 0x000fe200048060ff */
[----:B------:R0:W-:Y:S01]  /*d7a0*/  @!P1 STG.E.U8 desc[UR16][R26.64+0x70], R33 ;  /* 0x000070211a009986 */ /* 0x0001e2000c101110 */
[----:B------:R-:W-:Y:S01]  /*d7b0*/  ISETP.GE.AND P1, PT, R42, 0x81, PT ;  /* 0x000000812a00780c */ /* 0x000fe20003f26270 */
[----:B------:R-:W-:Y:S01]  /*d7c0*/  FMUL R15, R15, UR20 ;  /* 0x000000140f0f7c20 */ /* 0x000fe20008400000 */
[----:B-1----:R-:W-:Y:S01]  /*d7d0*/  F2FP.SATFINITE.E5M2.F32.PACK_AB_MERGE_C R35, RZ, R166, RZ ;  /* 0x000000a6ff23723e */ /* 0x002fe200048060ff */
[----:B------:R-:W-:Y:S01]  /*d7e0*/  @!P5 STG.E.U8 desc[UR16][R26.64+0x71], R167 ;  /* 0x000071a71a00d986 */ /* 0x000fe2000c101110 */
[----:B------:R-:W-:Y:S01]  /*d7f0*/  ISETP.LT.OR P5, PT, R41, 0x79, !P2 ;  /* 0x000000792900780c */ /* 0x000fe200057a1670 */
[----:B------:R-:W-:Y:S01]  /*d800*/  FMUL R13, R13, UR20 ;  /* 0x000000140d0d7c20 */ /* 0x000fe20008400000 */
[C---:B------:R-:W-:Y:S01]  /*d810*/  ISETP.LT.OR P2, PT, R41.reuse, 0x7a, !P2 ;  /* 0x0000007a2900780c */ /* 0x040fe20005741670 */
        /* <DEDUP_REMOVED lines=9> */
[----:B------:R-:W-:Y:S01]  /*d8b0*/  F2FP.SATFINITE.E5M2.F32.PACK_AB_MERGE_C R17, RZ, R17, RZ ;  /* 0x00000011ff11723e */ /* 0x000fe200048060ff */
[----:B------:R-:W-:Y:S01]  /*d8c0*/  @!P5 STG.E.U8 desc[UR16][R26.64+0x78], R37 ;  /* 0x000078251a00d986 */ /* 0x000fe2000c101110 */
[----:B------:R-:W-:Y:S01]  /*d8d0*/  ISETP.LT.OR P5, PT, R41, 0x1, !P0 ;  /* 0x000000012900780c */ /* 0x000fe200047a1670 */
[----:B------:R-:W-:Y:S01]  /*d8e0*/  FMUL R9, R9, UR20 ;  /* 0x0000001409097c20 */ /* 0x000fe20008400000 */
[----:B------:R-:W-:Y:S01]  /*d8f0*/  F2FP.SATFINITE.E5M2.F32.PACK_AB_MERGE_C R15, RZ, R15, RZ ;  /* 0x0000000fff0f723e */ /* 0x000fe200048060ff */
[----:B------:R0:W-:Y:S01]  /*d900*/  @!P2 STG.E.U8 desc[UR16][R26.64+0x79], R163 ;  /* 0x000079a31a00a986 */ /* 0x0001e2000c101110 */
[C---:B------:R-:W-:Y:S01]  /*d910*/  ISETP.LT.OR P2, PT, R41.reuse, 0xa, !P1 ;  /* 0x0000000a2900780c */ /* 0x040fe20004f41670 */
        /* <DEDUP_REMOVED lines=9> */
[----:B------:R-:W-:Y:S01]  /*d9b0*/  F2FP.SATFINITE.E5M2.F32.PACK_AB_MERGE_C R11, RZ, R11, RZ ;  /* 0x0000000bff0b723e */ /* 0x000fe200048060ff */
[----:B------:R2:W-:Y:S01]  /*d9c0*/  @!P5 STG.E.U8 desc[UR16][R30.64], R33 ;  /* 0x000000211e00d986 */ /* 0x0005e2000c101110 */
[----:B------:R-:W-:Y:S01]  /*d9d0*/  ISETP.LT.OR P5, PT, R41, 0x9, !P0 ;  /* 0x000000092900780c */ /* 0x000fe200047a1670 */
[----:B------:R-:W-:Y:S01]  /*d9e0*/  FMUL R5, R5, UR20 ;  /* 0x0000001405057c20 */ /* 0x000fe20008400000 */
[----:B0-----:R-:W-:Y:S01]  /*d9f0*/  F2FP.SATFINITE.E5M2.F32.PACK_AB_MERGE_C R27, RZ, R156, RZ ;  /* 0x0000009cff1b723e */ /* 0x001fe200048060ff */
[----:B-----5:R-:W-:Y:S01]  /*da00*/  FMUL R0, R0, UR20 ;  /* 0x0000001400007c20 */ /* 0x020fe20008400000 */
[----:B------:R-:W-:Y:S01]  /*da10*/  F2FP.SATFINITE.E5M2.F32.PACK_AB_MERGE_C R9, RZ, R9, RZ ;  /* 0x00000009ff09723e */ /* 0x000fe200048060ff */
[----:B------:R-:W-:Y:S01]  /*da20*/  FMUL R6, R6, UR20 ;  /* 0x0000001406067c20 */ /* 0x000fe20008400000 */
[----:B------:R-:W-:Y:S01]  /*da30*/  F2FP.SATFINITE.E5M2.F32.PACK_AB_MERGE_C R7, RZ, R7, RZ ;  /* 0x00000007ff07723e */ /* 0x000fe200048060ff */
[----:B------:R-:W3:Y:S01]  /*da40*/  LDL.LU R221, [R1+0x14] ;  /* 0x0000140001dd7983 */ /* 0x000ee20000300800 */
[----:B-1----:R-:W-:Y:S01]  /*da50*/  F2FP.SATFINITE.E5M2.F32.PACK_AB_MERGE_C R25, RZ, R158, RZ ;  /* 0x0000009eff19723e */ /* 0x002fe200048060ff */
[----:B------:R-:W-:Y:S01]  /*da60*/  FMUL R2, R2, UR20 ;  /* 0x0000001402027c20 */ /* 0x000fe20008400000 */
[----:B------:R-:W-:Y:S01]  /*da70*/  F2FP.SATFINITE.E5M2.F32.PACK_AB_MERGE_C R5, RZ, R5, RZ ;  /* 0x00000005ff05723e */ /* 0x000fe200048060ff */
[----:B------:R-:W-:Y:S01]  /*da80*/  @!P6 STG.E.U8 desc[UR16][R30.64+0x1], R159 ;  /* 0x0000019f1e00e986 */ /* 0x000fe2000c101110 */
[----:B------:R-:W-:Y:S01]  /*da90*/  ISETP.LT.OR P6, PT, R41, 0xa, !P0 ;  /* 0x0000000a2900780c */ /* 0x000fe200047c1670 */
[----:B------:R-:W-:Y:S01]  /*daa0*/  FMUL R3, R3, UR20 ;  /* 0x0000001403037c20 */ /* 0x000fe20008400000 */
[----:B--2---:R-:W-:Y:S01]  /*dab0*/  F2FP.SATFINITE.E5M2.F32.PACK_AB_MERGE_C R33, RZ, R152, RZ ;  /* 0x00000098ff21723e */ /* 0x004fe200048060ff */
[----:B------:R-:W-:Y:S01]  /*dac0*/  @!P2 STG.E.U8 desc[UR16][R28.64+0x9], R157 ;  /* 0x0000099d1c00a986 */ /* 0x000fe2000c101110 */
[----:B------:R-:W-:Y:S01]  /*dad0*/  ISETP.LT.OR P2, PT, R41, 0x12, !P1 ;  /* 0x000000122900780c */ /* 0x000fe20004f41670 */
[----:B------:R-:W-:-:S02]  /*dae0*/  FMUL R4, R4, UR20 ;  /* 0x0000001404047c20 */ /* 0x000fc40008400000 */
[----:B------:R0:W-:Y:S01]  /*daf0*/  @!P3 STG.E.U8 desc[UR16][R28.64+0x8], R25 ;  /* 0x000008191c00b986 */ /* 0x0001e2000c101110 */
[----:B------:R-:W-:-:S03]  /*db00*/  ISETP.LT.OR P3, PT, R41, 0x11, !P1 ;  /* 0x000000112900780c */ /* 0x000fc60004f61670 */
[----:B------:R1:W-:Y:S01]  /*db10*/  @!P5 STG.E.U8 desc[UR16][R30.64+0x8], R27 ;  /* 0x0000081b1e00d986 */ /* 0x0003e2000c101110 */
[----:B------:R-:W-:-:S03]  /*db20*/  ISETP.LT.OR P5, PT, R41, 0x11, !P0 ;  /* 0x000000112900780c */ /* 0x000fc600047a1670 */
[----:B------:R-:W-:Y:S01]  /*db30*/  @!P6 STG.E.U8 desc[UR16][R30.64+0x9], R155 ;  /* 0x0000099b1e00e986 */ /* 0x000fe2000c101110 */
[----:B------:R-:W-:-:S03]  /*db40*/  ISETP.LT.OR P6, PT, R41, 0x12, !P0 ;  /* 0x000000122900780c */ /* 0x000fc600047c1670 */
[----:B------:R-:W-:Y:S01]  /*db50*/  @!P2 STG.E.U8 desc[UR16][R28.64+0x11], R153 ;  /* 0x000011991c00a986 */ /* 0x000fe2000c101110 */
[----:B------:R-:W-:Y:S02]  /*db60*/  ISETP.LT.OR P2, PT, R41, 0x1a, !P1 ;  /* 0x0000001a2900780c */ /* 0x000fe40004f41670 */
[----:B0-----:R-:W-:Y:S01]  /*db70*/  F2FP.SATFINITE.E5M2.F32.PACK_AB_MERGE_C R25, RZ, R154, RZ ;  /* 0x0000009aff19723e */ /* 0x001fe200048060ff */
[----:B------:R-:W2:Y:S01]  /*db80*/  LDL.LU R220, [R1+0x18] ;  /* 0x0000180001dc7983 */ /* 0x000ea20000300800 */
[----:B-1----:R-:W-:-:S03]  /*db90*/  F2FP.SATFINITE.E5M2.F32.PACK_AB_MERGE_C R27, RZ, R20, RZ ;  /* 0x00000014ff1b723e */ /* 0x002fc600048060ff */
[----:B------:R0:W-:Y:S01]  /*dba0*/  @!P3 STG.E.U8 desc[UR16][R28.64+0x10], R25 ;  /* 0x000010191c00b986 */ /* 0x0001e2000c101110 */
[----:B------:R-:W-:-:S03]  /*dbb0*/  ISETP.LT.OR P3, PT, R41, 0x19, !P1 ;  /* 0x000000192900780c */ /* 0x000fc60004f61670 */
[----:B------:R-:W-:Y:S01]  /*dbc0*/  @!P5 STG.E.U8 desc[UR16][R30.64+0x10], R33 ;  /* 0x000010211e00d986 */ /* 0x000fe2000c101110 */
[----:B------:R-:W-:-:S03]  /*dbd0*/  ISETP.LT.OR P5, PT, R41, 0x19, !P0 ;  /* 0x000000192900780c */ /* 0x000fc600047a1670 */
[----:B------:R1:W-:Y:S01]  /*dbe0*/  @!P6 STG.E.U8 desc[UR16][R30.64+0x11], R23 ;  /* 0x000011171e00e986 */ /* 0x0003e2000c101110 */
[----:B------:R-:W-:-:S03]  /*dbf0*/  ISETP.LT.OR P6, PT, R41, 0x1a, !P0 ;  /* 0x0000001a2900780c */ /* 0x000fc600047c1670 */
[----:B------:R4:W-:Y:S01]  /*dc00*/  @!P2 STG.E.U8 desc[UR16][R28.64+0x19], R21 ;  /* 0x000019151c00a986 */ /* 0x0009e2000c101110 */
[C---:B------:R-:W-:Y:S02]  /*dc10*/  ISETP.LT.OR P2, PT, R41.reuse, 0x22, !P1 ;  /* 0x000000222900780c */ /* 0x040fe40004f41670 */
[----:B0-----:R-:W-:Y:S01]  /*dc20*/  F2FP.SATFINITE.E5M2.F32.PACK_AB_MERGE_C R25, RZ, R22, RZ ;  /* 0x00000016ff19723e */ /* 0x001fe200048060ff */
[----:B------:R-:W2:Y:S04]  /*dc30*/  LDL.LU R222, [R1+0x1c] ;  /* 0x00001c0001de7983 */ /* 0x000ea80000300800 */
[----:B------:R-:W-:Y:S01]  /*dc40*/  @!P3 STG.E.U8 desc[UR16][R28.64+0x18], R25 ;  /* 0x000018191c00b986 */ /* 0x000fe2000c101110 */
[C---:B------:R-:W-:Y:S02]  /*dc50*/  ISETP.LT.OR P3, PT, R41.reuse, 0x21, !P1 ;  /* 0x000000212900780c */ /* 0x040fe40004f61670 */
[----:B-1----:R-:W-:Y:S01]  /*dc60*/  F2FP.SATFINITE.E5M2.F32.PACK_AB_MERGE_C R23, RZ, R18, RZ ;  /* 0x00000012ff17723e */ /* 0x002fe200048060ff */
[----:B------:R-:W-:Y:S01]  /*dc70*/  @!P5 STG.E.U8 desc[UR16][R30.64+0x18], R27 ;  /* 0x0000181b1e00d986 */ /* 0x000fe2000c101110 */
[----:B------:R-:W-:-:S02]  /*dc80*/  ISETP.LT.OR P5, PT, R41, 0x21, !P0 ;  /* 0x000000212900780c */ /* 0x000fc400047a1670 */
[----:B----4-:R-:W-:Y:S01]  /*dc90*/  F2FP.SATFINITE.E5M2.F32.PACK_AB_MERGE_C R21, RZ, R16, RZ ;  /* 0x00000010ff15723e */ /* 0x010fe200048060ff */
[----:B------:R0:W-:Y:S01]  /*dca0*/  @!P6 STG.E.U8 desc[UR16][R30.64+0x19], R19 ;  /* 0x000019131e00e986 */ /* 0x0001e2000c101110 */
[----:B------:R-:W-:-:S03]  /*dcb0*/  ISETP.LT.OR P6, PT, R41, 0x22, !P0 ;  /* 0x000000222900780c */ /* 0x000fc600047c1670 */
[----:B------:R1:W-:Y:S01]  /*dcc0*/  @!P2 STG.E.U8 desc[UR16][R28.64+0x21], R17 ;  /* 0x000021111c00a986 */ /* 0x0003e2000c101110 */
[----:B------:R-:W-:-:S03]  /*dcd0*/  ISETP.LT.OR P2, PT, R41, 0x2a, !P1 ;  /* 0x0000002a2900780c */ /* 0x000fc60004f41670 */
[----:B------:R-:W-:Y:S01]  /*dce0*/  @!P3 STG.E.U8 desc[UR16][R28.64+0x20], R23 ;  /* 0x000020171c00b986 */ /* 0x000fe2000c101110 */
[----:B------:R-:W-:-:S03]  /*dcf0*/  ISETP.LT.OR P3, PT, R41, 0x29, !P1 ;  /* 0x000000292900780c */ /* 0x000fc60004f61670 */
[----:B------:R-:W-:Y:S01]  /*dd00*/  @!P5 STG.E.U8 desc[UR16][R30.64+0x20], R21 ;  /* 0x000020151e00d986 */ /* 0x000fe2000c101110 */
[C---:B------:R-:W-:Y:S02]  /*dd10*/  ISETP.LT.OR P5, PT, R41.reuse, 0x29, !P0 ;  /* 0x000000292900780c */ /* 0x040fe400047a1670 */
[----:B0-----:R-:W-:Y:S01]  /*dd20*/  F2FP.SATFINITE.E5M2.F32.PACK_AB_MERGE_C R19, RZ, R14, RZ ;  /* 0x0000000eff13723e */ /* 0x001fe200048060ff */
[----:B------:R0:W-:Y:S01]  /*dd30*/  @!P6 STG.E.U8 desc[UR16][R30.64+0x21], R15 ;  /* 0x0000210f1e00e986 */ /* 0x0001e2000c101110 */
[C---:B------:R-:W-:Y:S02]  /*dd40*/  ISETP.LT.OR P6, PT, R41.reuse, 0x2a, !P0 ;  /* 0x0000002a2900780c */ /* 0x040fe400047c1670 */
[----:B-1----:R-:W-:Y:S01]  /*dd50*/  F2FP.SATFINITE.E5M2.F32.PACK_AB_MERGE_C R17, RZ, R12, RZ ;  /* 0x0000000cff11723e */ /* 0x002fe200048060ff */
        /* <DEDUP_REMOVED lines=15> */
[----:B0-----:R-:W-:Y:S02]  /*de50*/  F2FP.SATFINITE.E5M2.F32.PACK_AB_MERGE_C R11, RZ, R6, RZ ;  /* 0x00000006ff0b723e */ /* 0x001fe400048060ff */
[C---:B------:R-:W-:Y:S01]  /*de60*/  ISETP.LT.OR P5, PT, R41.reuse, 0x39, !P0 ;  /* 0x000000392900780c */ /* 0x040fe200047a1670 */
[----:B------:R0:W-:Y:S01]  /*de70*/  @!P6 STG.E.U8 desc[UR16][R30.64+0x31], R7 ;  /* 0x000031071e00e986 */ /* 0x0001e2000c101110 */
[----:B-1----:R-:W-:Y:S02]  /*de80*/  F2FP.SATFINITE.E5M2.F32.PACK_AB_MERGE_C R9, RZ, R4, RZ ;  /* 0x00000004ff09723e */ /* 0x002fe400048060ff */
[----:B------:R-:W-:Y:S01]  /*de90*/  ISETP.LT.OR P6, PT, R41, 0x3a, !P0 ;  /* 0x0000003a2900780c */ /* 0x000fe200047c1670 */
[----:B------:R1:W-:Y:S04]  /*dea0*/  @!P2 STG.E.U8 desc[UR16][R28.64+0x39], R5 ;  /* 0x000039051c00a986 */ /* 0x0003e8000c101110 */
[----:B------:R4:W-:Y:S01]  /*deb0*/  @!P3 STG.E.U8 desc[UR16][R28.64+0x38], R11 ;  /* 0x0000380b1c00b986 */ /* 0x0009e2000c101110 */
[----:B------:R-:W-:Y:S01]  /*dec0*/  FMUL R4, R227, UR20 ;  /* 0x00000014e3047c20 */ /* 0x000fe20008400000 */
[----:B------:R-:W-:-:S02]  /*ded0*/  ISETP.LT.OR P3, PT, R41, 0x41, !P1 ;  /* 0x000000412900780c */ /* 0x000fc40004f61670 */
[----:B0-----:R-:W-:Y:S02]  /*dee0*/  F2FP.SATFINITE.E5M2.F32.PACK_AB_MERGE_C R7, RZ, R3, RZ ;  /* 0x00000003ff07723e */ /* 0x001fe400048060ff */
[----:B-1----:R-:W-:Y:S01]  /*def0*/  F2FP.SATFINITE.E5M2.F32.PACK_AB_MERGE_C R5, RZ, R0, RZ ;  /* 0x00000000ff05723e */ /* 0x002fe200048060ff */
[----:B------:R-:W-:Y:S01]  /*df00*/  FMUL R0, R223, UR20 ;  /* 0x00000014df007c20 */ /* 0x000fe20008400000 */
[----:B------:R-:W-:Y:S01]  /*df10*/  ISETP.LT.OR P2, PT, R41, 0x42, !P1 ;  /* 0x000000422900780c */ /* 0x000fe20004f41670 */
[----:B------:R-:W2:Y:S01]  /*df20*/  LDL.LU R223, [R1+0x20] ;  /* 0x0000200001df7983 */ /* 0x000ea20000300800 */
[----:B----4-:R-:W-:Y:S02]  /*df30*/  F2FP.SATFINITE.E5M2.F32.PACK_AB_MERGE_C R11, RZ, R2, RZ ;  /* 0x00000002ff0b723e */ /* 0x010fe400048060ff */
[----:B------:R-:W-:Y:S01]  /*df40*/  F2FP.SATFINITE.E5M2.F32.PACK_AB_MERGE_C R13, RZ, R0, RZ ;  /* 0x00000000ff0d723e */ /* 0x000fe200048060ff */
[----:B---3--:R-:W-:Y:S01]  /*df50*/  FMUL R0, R225, UR20 ;  /* 0x00000014e1007c20 */ /* 0x008fe20008400000 */
[----:B------:R-:W-:Y:S01]  /*df60*/  FMUL R2, R224, UR20 ;  /* 0x00000014e0027c20 */ /* 0x000fe20008400000 */
[----:B------:R-:W3:Y:S04]  /*df70*/  LDL.LU R225, [R1+0x24] ;  /* 0x0000240001e17983 */ /* 0x000ee80000300800 */
[----:B------:R-:W4:Y:S01]  /*df80*/  LDL.LU R224, [R1+0x28] ;  /* 0x0000280001e07983 */ /* 0x000f220000300800 */
[----:B------:R-:W-:-:S03]  /*df90*/  FMUL R3, R226, UR20 ;  /* 0x00000014e2037c20 */ /* 0x000fc60008400000 */
[----:B------:R-:W4:Y:S04]  /*dfa0*/  LDL.LU R226, [R1+0x2c] ;  /* 0x00002c0001e27983 */ /* 0x000f280000300800 */
[----:B------:R-:W4:Y:S04]  /*dfb0*/  LDL.LU R227, [R1+0x30] ;  /* 0x0000300001e37983 */ /* 0x000f280000300800 */
[----:B------:R-:W-:Y:S01]  /*dfc0*/  @!P5 STG.E.U8 desc[UR16][R30.64+0x38], R9 ;  /* 0x000038091e00d986 */ /* 0x000fe2000c101110 */
[----:B------:R-:W-:-:S03]  /*dfd0*/  ISETP.LT.OR P5, PT, R41, 0x41, !P0 ;  /* 0x000000412900780c */ /* 0x000fc600047a1670 */
[----:B------:R0:W-:Y:S01]  /*dfe0*/  @!P6 STG.E.U8 desc[UR16][R30.64+0x39], R7 ;  /* 0x000039071e00e986 */ /* 0x0001e2000c101110 */
[----:B------:R-:W-:-:S03]  /*dff0*/  ISETP.LT.OR P6, PT, R41, 0x42, !P0 ;  /* 0x000000422900780c */ /* 0x000fc600047c1670 */
[----:B------:R-:W-:Y:S01]  /*e000*/  @!P3 STG.E.U8 desc[UR16][R28.64+0x40], R11 ;  /* 0x0000400b1c00b986 */ /* 0x000fe2000c101110 */
[----:B------:R-:W-:-:S03]  /*e010*/  ISETP.LT.OR P3, PT, R41, 0x49, !P1 ;  /* 0x000000492900780c */ /* 0x000fc60004f61670 */
[----:B------:R1:W-:Y:S01]  /*e020*/  @!P2 STG.E.U8 desc[UR16][R28.64+0x41], R5 ;  /* 0x000041051c00a986 */ /* 0x0003e2000c101110 */
[----:B0-----:R-:W-:-:S03]  /*e030*/  F2FP.SATFINITE.E5M2.F32.PACK_AB_MERGE_C R7, RZ, R0, RZ ;  /* 0x00000000ff07723e */ /* 0x001fc600048060ff */
[----:B------:R-:W-:Y:S01]  /*e040*/  @!P5 STG.E.U8 desc[UR16][R30.64+0x40], R13 ;  /* 0x0000400d1e00d986 */ /* 0x000fe2000c101110 */
[C---:B------:R-:W-:Y:S02]  /*e050*/  ISETP.LT.OR P2, PT, R41.reuse, 0x4a, !P1 ;  /* 0x0000004a2900780c */ /* 0x040fe40004f41670 */
[----:B-1----:R-:W-:Y:S01]  /*e060*/  F2FP.SATFINITE.E5M2.F32.PACK_AB_MERGE_C R5, RZ, R2, RZ ;  /* 0x00000002ff05723e */ /* 0x002fe200048060ff */
[----:B------:R0:W-:Y:S01]  /*e070*/  @!P6 STG.E.U8 desc[UR16][R30.64+0x41], R7 ;  /* 0x000041071e00e986 */ /* 0x0001e2000c101110 */
[C---:B------:R-:W-:Y:S02]  /*e080*/  ISETP.LT.OR P5, PT, R41.reuse, 0x49, !P0 ;  /* 0x000000492900780c */ /* 0x040fe400047a1670 */
[C---:B------:R-:W-:Y:S01]  /*e090*/  ISETP.LT.OR P6, PT, R41.reuse, 0x4a, !P0 ;  /* 0x0000004a2900780c */ /* 0x040fe200047c1670 */
[----:B------:R1:W-:Y:S01]  /*e0a0*/  @!P3 STG.E.U8 desc[UR16][R28.64+0x48], R5 ;  /* 0x000048051c00b986 */ /* 0x0003e2000c101110 */
[----:B------:R-:W-:Y:S02]  /*e0b0*/  ISETP.LT.OR P3, PT, R41, 0x51, !P1 ;  /* 0x000000512900780c */ /* 0x000fe40004f61670 */
[----:B------:R-:W-:-:S02]  /*e0c0*/  F2FP.SATFINITE.E5M2.F32.PACK_AB_MERGE_C R9, RZ, R3, RZ ;  /* 0x00000003ff09723e */ /* 0x000fc400048060ff */
[----:B------:R-:W-:-:S03]  /*e0d0*/  F2FP.SATFINITE.E5M2.F32.PACK_AB_MERGE_C R11, RZ, R4, RZ ;  /* 0x00000004ff0b723e */ /* 0x000fc600048060ff */
[----:B------:R1:W-:Y:S04]  /*e0e0*/  @!P2 STG.E.U8 desc[UR16][R28.64+0x49], R9 ;  /* 0x000049091c00a986 */ /* 0x0003e8000c101110 */
[----:B------:R-:W-:Y:S01]  /*e0f0*/  @!P5 STG.E.U8 desc[UR16][R30.64+0x48], R11 ;  /* 0x0000480b1e00d986 */ /* 0x000fe2000c101110 */
[----:B------:R-:W-:-:S03]  /*e100*/  FMUL R0, R221, UR20 ;  /* 0x00000014dd007c20 */ /* 0x000fc60008400000 */
[----:B------:R-:W4:Y:S02]  /*e110*/  LDL.LU R221, [R1+0x34] ;  /* 0x0000340001dd7983 */ /* 0x000f240000300800 */
[----:B0-----:R-:W-:-:S05]  /*e120*/  F2FP.SATFINITE.E5M2.F32.PACK_AB_MERGE_C R7, RZ, R0, RZ ;  /* 0x00000000ff07723e */ /* 0x001fca00048060ff */
[----:B------:R-:W-:Y:S01]  /*e130*/  @!P6 STG.E.U8 desc[UR16][R30.64+0x49], R7 ;  /* 0x000049071e00e986 */ /* 0x000fe2000c101110 */
[----:B--2---:R-:W-:-:S03]  /*e140*/  FMUL R2, R220, UR20 ;  /* 0x00000014dc027c20 */ /* 0x004fc60008400000 */
[----:B------:R-:W2:Y:S02]  /*e150*/  LDL.LU R220, [R1+0x38] ;  /* 0x0000380001dc7983 */ /* 0x000ea40000300800 */
[----:B-1----:R-:W-:-:S05]  /*e160*/  F2FP.SATFINITE.E5M2.F32.PACK_AB_MERGE_C R5, RZ, R2, RZ ;  /* 0x00000002ff05723e */ /* 0x002fca00048060ff */
[----:B------:R0:W-:Y:S01]  /*e170*/  @!P3 STG.E.U8 desc[UR16][R28.64+0x50], R5 ;  /* 0x000050051c00b986 */ /* 0x0001e2000c101110 */
[----:B------:R-:W-:-:S03]  /*e180*/  FMUL R3, R222, UR20 ;  /* 0x00000014de037c20 */ /* 0x000fc60008400000 */
[----:B------:R-:W2:Y:S02]  /*e190*/  LDL.LU R222, [R1+0x3c] ;  /* 0x00003c0001de7983 */ /* 0x000ea40000300800 */
[----:B------:R-:W-:Y:S01]  /*e1a0*/  F2FP.SATFINITE.E5M2.F32.PACK_AB_MERGE_C R9, RZ, R3, RZ ;  /* 0x00000003ff09723e */ /* 0x000fe200048060ff */
[----:B------:R-:W-:Y:S02]  /*e1b0*/  FMUL R0, R223, UR20 ;  /* 0x00000014df007c20 */ /* 0x000fe40008400000 */
[----:B------:R-:W2:Y:S03]  /*e1c0*/  LDL.LU R223, [R1+0x40] ;  /* 0x0000400001df7983 */ /* 0x000ea60000300800 */
[----:B------:R-:W-:Y:S01]  /*e1d0*/  F2FP.SATFINITE.E5M2.F32.PACK_AB_MERGE_C R13, RZ, R0, RZ ;  /* 0x00000000ff0d723e */ /* 0x000fe200048060ff */
[----:B---3--:R-:W-:Y:S02]  /*e1e0*/  FMUL R2, R225, UR20 ;  /* 0x00000014e1027c20 */ /* 0x008fe40008400000 */
[----:B------:R-:W3:Y:S01]  /*e1f0*/  LDL.LU R225, [R1+0x44] ;  /* 0x0000440001e17983 */ /* 0x000ee20000300800 */
[----:B----4-:R-:W-:-:S03]  /*e200*/  FMUL R0, R224, UR20 ;  /* 0x00000014e0007c20 */ /* 0x010fc60008400000 */
[----:B------:R-:W4:Y:S01]  /*e210*/  LDL.LU R224, [R1+0x48] ;  /* 0x0000480001e07983 */ /* 0x000f220000300800 */
[----:B------:R-:W-:Y:S01]  /*e220*/  FMUL R3, R226, UR20 ;  /* 0x00000014e2037c20 */ /* 0x000fe20008400000 */
[----:B0-----:R-:W-:Y:S02]  /*e230*/  F2FP.SATFINITE.E5M2.F32.PACK_AB_MERGE_C R5, RZ, R0, RZ ;  /* 0x00000000ff05723e */ /* 0x001fe400048060ff */
[----:B------:R-:W4:Y:S01]  /*e240*/  LDL.LU R226, [R1+0x4c] ;  /* 0x00004c0001e27983 */ /* 0x000f220000300800 */
[----:B------:R-:W-:-:S03]  /*e250*/  FMUL R0, R227, UR20 ;  /* 0x00000014e3007c20 */ /* 0x000fc60008400000 */
[----:B------:R-:W4:Y:S01]  /*e260*/  LDL.LU R227, [R1+0x50] ;  /* 0x0000500001e37983 */ /* 0x000f220000300800 */
[C---:B------:R-:W-:Y:S02]  /*e270*/  ISETP.LT.OR P2, PT, R41.reuse, 0x52, !P1 ;  /* 0x000000522900780c */ /* 0x040fe40004f41670 */
[C---:B------:R-:W-:Y:S01]  /*e280*/  ISETP.LT.OR P6, PT, R41.reuse, 0x52, !P0 ;  /* 0x000000522900780c */ /* 0x040fe200047c1670 */
[----:B------:R-:W4:Y:S01]  /*e290*/  LDL.LU R219, [R1+0x54] ;  /* 0x0000540001db7983 */ /* 0x000f220000300800 */
[C---:B------:R-:W-:Y:S02]  /*e2a0*/  ISETP.LT.OR P5, PT, R41.reuse, 0x51, !P0 ;  /* 0x000000512900780c */ /* 0x040fe400047a1670 */
[----:B------:R-:W-:Y:S02]  /*e2b0*/  ISETP.LT.OR P3, PT, R41, 0x59, !P1 ;  /* 0x000000592900780c */ /* 0x000fe40004f61670 */
[----:B------:R-:W-:Y:S02]  /*e2c0*/  F2FP.SATFINITE.E5M2.F32.PACK_AB_MERGE_C R7, RZ, R2, RZ ;  /* 0x00000002ff07723e */ /* 0x000fe400048060ff */
[----:B------:R-:W-:-:S03]  /*e2d0*/  F2FP.SATFINITE.E5M2.F32.PACK_AB_MERGE_C R11, RZ, R0, RZ ;  /* 0x00000000ff0b723e */ /* 0x000fc600048060ff */
[----:B------:R0:W-:Y:S01]  /*e2e0*/  @!P2 STG.E.U8 desc[UR16][R28.64+0x51], R9 ;  /* 0x000051091c00a986 */ /* 0x0001e2000c101110 */
[----:B------:R-:W-:-:S03]  /*e2f0*/  ISETP.LT.OR P2, PT, R41, 0x5a, !P1 ;  /* 0x0000005a2900780c */ /* 0x000fc60004f41670 */
[----:B------:R-:W-:Y:S01]  /*e300*/  @!P6 STG.E.U8 desc[UR16][R30.64+0x51], R7 ;  /* 0x000051071e00e986 */ /* 0x000fe2000c101110 */
[----:B------:R-:W-:-:S03]  /*e310*/  ISETP.LT.OR P6, PT, R41, 0x5a, !P0 ;  /* 0x0000005a2900780c */ /* 0x000fc600047c1670 */
[----:B------:R-:W-:Y:S01]  /*e320*/  @!P5 STG.E.U8 desc[UR16][R30.64+0x50], R13 ;  /* 0x0000500d1e00d986 */ /* 0x000fe2000c101110 */
[----:B0-----:R-:W-:-:S03]  /*e330*/  F2FP.SATFINITE.E5M2.F32.PACK_AB_MERGE_C R9, RZ, R3, RZ ;  /* 0x00000003ff09723e */ /* 0x001fc600048060ff */
[----:B------:R0:W-:Y:S04]  /*e340*/  @!P3 STG.E.U8 desc[UR16][R28.64+0x58], R5 ;  /* 0x000058051c00b986 */ /* 0x0001e8000c101110 */
[----:B------:R1:W-:Y:S01]  /*e350*/  @!P2 STG.E.U8 desc[UR16][R28.64+0x59], R9 ;  /* 0x000059091c00a986 */ /* 0x0003e2000c101110 */
[----:B------:R-:W-:-:S03]  /*e360*/  FMUL R0, R221, UR20 ;  /* 0x00000014dd007c20 */ /* 0x000fc60008400000 */
[----:B------:R-:W4:Y:S02]  /*e370*/  LDL.LU R221, [R1+0x58] ;  /* 0x0000580001dd7983 */ /* 0x000f240000300800 */
[----:B0-----:R-:W-:-:S05]  /*e380*/  F2FP.SATFINITE.E5M2.F32.PACK_AB_MERGE_C R5, RZ, R0, RZ ;  /* 0x00000000ff05723e */ /* 0x001fca00048060ff */
[----:B------:R0:W-:Y:S01]  /*e390*/  @!P6 STG.E.U8 desc[UR16][R30.64+0x59], R5 ;  /* 0x000059051e00e986 */ /* 0x0001e2000c101110 */
[----:B--2---:R-:W-:-:S03]  /*e3a0*/  FMUL R2, R220, UR20 ;  /* 0x00000014dc027c20 */ /* 0x004fc60008400000 */
[----:B------:R-:W2:Y:S02]  /*e3b0*/  LDL.LU R220, [R1+0x5c] ;  /* 0x00005c0001dc7983 */ /* 0x000ea40000300800 */
[----:B------:R-:W-:Y:S01]  /*e3c0*/  F2FP.SATFINITE.E5M2.F32.PACK_AB_MERGE_C R7, RZ, R2, RZ ;  /* 0x00000002ff07723e */ /* 0x000fe200048060ff */
[----:B------:R-:W-:Y:S02]  /*e3d0*/  FMUL R3, R222, UR20 ;  /* 0x00000014de037c20 */ /* 0x000fe40008400000 */
[----:B------:R-:W2:Y:S03]  /*e3e0*/  LDL.LU R222, [R1+0x60] ;  /* 0x0000600001de7983 */ /* 0x000ea60000300800 */
[----:B-1----:R-:W-:Y:S01]  /*e3f0*/  F2FP.SATFINITE.E5M2.F32.PACK_AB_MERGE_C R9, RZ, R3, RZ ;  /* 0x00000003ff09723e */ /* 0x002fe200048060ff */
[----:B------:R-:W-:Y:S02]  /*e400*/  FMUL R4, R223, UR20 ;  /* 0x00000014df047c20 */ /* 0x000fe40008400000 */
[----:B------:R-:W2:Y:S01]  /*e410*/  LDL.LU R223, [R1+0x64] ;  /* 0x0000640001df7983 */ /* 0x000ea20000300800 */
[----:B---3--:R-:W-:-:S03]  /*e420*/  FMUL R0, R225, UR20 ;  /* 0x00000014e1007c20 */ /* 0x008fc60008400000 */
[----:B------:R-:W3:Y:S01]  /*e430*/  LDL.LU R225, [R1+0x68] ;  /* 0x0000680001e17983 */ /* 0x000ee20000300800 */
[----:B----4-:R-:W-:Y:S01]  /*e440*/  FMUL R2, R224, UR20 ;  /* 0x00000014e0027c20 */ /* 0x010fe20008400000 */
[----:B0-----:R-:W-:Y:S02]  /*e450*/  F2FP.SATFINITE.E5M2.F32.PACK_AB_MERGE_C R5, RZ, R0, RZ ;  /* 0x00000000ff05723e */ /* 0x001fe400048060ff */
[----:B------:R-:W4:Y:S01]  /*e460*/  LDL.LU R224, [R1+0x6c] ;  /* 0x00006c0001e07983 */ /* 0x000f220000300800 */
[----:B------:R-:W-:-:S03]  /*e470*/  FMUL R3, R226, UR20 ;  /* 0x00000014e2037c20 */ /* 0x000fc60008400000 */
[----:B------:R-:W4:Y:S01]  /*e480*/  LDL.LU R226, [R1+0x70] ;  /* 0x0000700001e27983 */ /* 0x000f220000300800 */
[----:B------:R-:W-:-:S03]  /*e490*/  FMUL R0, R227, UR20 ;  /* 0x00000014e3007c20 */ /* 0x000fc60008400000 */
[----:B------:R-:W4:Y:S01]  /*e4a0*/  LDL.LU R227, [R1+0x74] ;  /* 0x0000740001e37983 */ /* 0x000f220000300800 */
[C---:B------:R-:W-:Y:S02]  /*e4b0*/  ISETP.LT.OR P5, PT, R41.reuse, 0x59, !P0 ;  /* 0x000000592900780c */ /* 0x040fe400047a1670 */
[C---:B------:R-:W-:Y:S02]  /*e4c0*/  ISETP.LT.OR P2, PT, R41.reuse, 0x62, !P1 ;  /* 0x000000622900780c */ /* 0x040fe40004f41670 */
[C---:B------:R-:W-:Y:S02]  /*e4d0*/  ISETP.LT.OR P3, PT, R41.reuse, 0x61, !P1 ;  /* 0x000000612900780c */ /* 0x040fe40004f61670 */
[----:B------:R-:W-:-:S07]  /*e4e0*/  ISETP.LT.OR P6, PT, R41, 0x62, !P0 ;  /* 0x000000622900780c */ /* 0x000fce00047c1670 */
[----:B------:R-:W-:Y:S01]  /*e4f0*/  @!P5 STG.E.U8 desc[UR16][R30.64+0x58], R11 ;  /* 0x0000580b1e00d986 */ /* 0x000fe2000c101110 */
[----:B------:R-:W-:-:S03]  /*e500*/  ISETP.LT.OR P5, PT, R41, 0x61, !P0 ;  /* 0x000000612900780c */ /* 0x000fc600047a1670 */
[----:B------:R0:W-:Y:S01]  /*e510*/  @!P2 STG.E.U8 desc[UR16][R28.64+0x61], R9 ;  /* 0x000061091c00a986 */ /* 0x0001e2000c101110 */
[----:B------:R-:W-:-:S03]  /*e520*/  ISETP.LT.OR P2, PT, R41, 0x6a, !P1 ;  /* 0x0000006a2900780c */ /* 0x000fc60004f41670 */
[----:B------:R1:W-:Y:S01]  /*e530*/  @!P3 STG.E.U8 desc[UR16][R28.64+0x60], R7 ;  /* 0x000060071c00b986 */ /* 0x0003e2000c101110 */
[----:B------:R-:W-:Y:S02]  /*e540*/  ISETP.LT.OR P3, PT, R41, 0x69, !P1 ;  /* 0x000000692900780c */ /* 0x000fe40004f61670 */
[----:B------:R-:W-:Y:S01]  /*e550*/  F2FP.SATFINITE.E5M2.F32.PACK_AB_MERGE_C R13, RZ, R4, RZ ;  /* 0x00000004ff0d723e */ /* 0x000fe200048060ff */
[----:B------:R1:W-:Y:S01]  /*e560*/  @!P6 STG.E.U8 desc[UR16][R30.64+0x61], R5 ;  /* 0x000061051e00e986 */ /* 0x0003e2000c101110 */
[----:B0-----:R-:W-:-:S03]  /*e570*/  F2FP.SATFINITE.E5M2.F32.PACK_AB_MERGE_C R9, RZ, R3, RZ ;  /* 0x00000003ff09723e */ /* 0x001fc600048060ff */
[----:B------:R-:W-:Y:S01]  /*e580*/  @!P5 STG.E.U8 desc[UR16][R30.64+0x60], R13 ;  /* 0x0000600d1e00d986 */ /* 0x000fe2000c101110 */
[----:B-1----:R-:W-:-:S03]  /*e590*/  F2FP.SATFINITE.E5M2.F32.PACK_AB_MERGE_C R7, RZ, R2, RZ ;  /* 0x00000002ff07723e */ /* 0x002fc600048060ff */
[----:B------:R-:W-:Y:S01]  /*e5a0*/  @!P2 STG.E.U8 desc[UR16][R28.64+0x69], R9 ;  /* 0x000069091c00a986 */ /* 0x000fe2000c101110 */
[C---:B------:R-:W-:Y:S02]  /*e5b0*/  ISETP.LT.OR P5, PT, R41.reuse, 0x69, !P0 ;  /* 0x000000692900780c */ /* 0x040fe400047a1670 */
[C---:B------:R-:W-:Y:S01]  /*e5c0*/  ISETP.LT.OR P6, PT, R41.reuse, 0x6a, !P0 ;  /* 0x0000006a2900780c */ /* 0x040fe200047c1670 */
[----:B------:R0:W-:Y:S01]  /*e5d0*/  @!P3 STG.E.U8 desc[UR16][R28.64+0x68], R7 ;  /* 0x000068071c00b986 */ /* 0x0001e2000c101110 */
[----:B------:R-:W-:Y:S01]  /*e5e0*/  ISETP.LT.OR P2, PT, R41, 0x72, !P1 ;  /* 0x000000722900780c */ /* 0x000fe20004f41670 */
[----:B------:R-:W-:Y:S01]  /*e5f0*/  FMUL R2, R219, UR20 ;  /* 0x00000014db027c20 */ /* 0x000fe20008400000 */
[----:B------:R-:W-:Y:S02]  /*e600*/  ISETP.LT.OR P3, PT, R41, 0x71, !P1 ;  /* 0x000000712900780c */ /* 0x000fe40004f61670 */
[----:B------:R-:W-:Y:S02]  /*e610*/  F2FP.SATFINITE.E5M2.F32.PACK_AB_MERGE_C R11, RZ, R0, RZ ;  /* 0x00000000ff0b723e */ /* 0x000fe400048060ff */
[----:B------:R-:W-:-:S03]  /*e620*/  F2FP.SATFINITE.E5M2.F32.PACK_AB_MERGE_C R5, RZ, R2, RZ ;  /* 0x00000002ff05723e */ /* 0x000fc600048060ff */
[----:B------:R-:W-:Y:S01]  /*e630*/  @!P5 STG.E.U8 desc[UR16][R30.64+0x68], R11 ;  /* 0x0000680b1e00d986 */ /* 0x000fe2000c101110 */
[----:B------:R-:W-:-:S03]  /*e640*/  ISETP.LT.OR P5, PT, R41, 0x71, !P0 ;  /* 0x000000712900780c */ /* 0x000fc600047a1670 */
[----:B------:R-:W-:Y:S01]  /*e650*/  @!P6 STG.E.U8 desc[UR16][R30.64+0x69], R5 ;  /* 0x000069051e00e986 */ /* 0x000fe2000c101110 */
[----:B------:R-:W-:Y:S01]  /*e660*/  ISETP.LT.OR P6, PT, R41, 0x72, !P0 ;  /* 0x000000722900780c */ /* 0x000fe200047c1670 */
[----:B------:R-:W-:-:S05]  /*e670*/  FMUL R0, R221, UR20 ;  /* 0x00000014dd007c20 */ /* 0x000fca0008400000 */
[----:B0-----:R-:W-:-:S05]  /*e680*/  F2FP.SATFINITE.E5M2.F32.PACK_AB_MERGE_C R7, RZ, R0, RZ ;  /* 0x00000000ff07723e */ /* 0x001fca00048060ff */
[----:B------:R0:W-:Y:S01]  /*e690*/  @!P3 STG.E.U8 desc[UR16][R28.64+0x70], R7 ;  /* 0x000070071c00b986 */ /* 0x0001e2000c101110 */
[C---:B------:R-:W-:Y:S02]  /*e6a0*/  ISETP.LT.OR P3, PT, R41.reuse, 0x79, !P0 ;  /* 0x000000792900780c */ /* 0x040fe40004761670 */
[----:B------:R-:W-:Y:S01]  /*e6b0*/  ISETP.LT.OR P0, PT, R41, 0x7a, !P0 ;  /* 0x0000007a2900780c */ /* 0x000fe20004701670 */
[----:B--2---:R-:W-:-:S05]  /*e6c0*/  FMUL R3, R220, UR20 ;  /* 0x00000014dc037c20 */ /* 0x004fca0008400000 */
[----:B------:R-:W-:-:S05]  /*e6d0*/  F2FP.SATFINITE.E5M2.F32.PACK_AB_MERGE_C R9, RZ, R3, RZ ;  /* 0x00000003ff09723e */ /* 0x000fca00048060ff */
[----:B------:R1:W-:Y:S01]  /*e6e0*/  @!P2 STG.E.U8 desc[UR16][R28.64+0x71], R9 ;  /* 0x000071091c00a986 */ /* 0x0003e2000c101110 */
[C---:B------:R-:W-:Y:S02]  /*e6f0*/  ISETP.LT.OR P2, PT, R41.reuse, 0x79, !P1 ;  /* 0x000000792900780c */ /* 0x040fe40004f41670 */
[----:B------:R-:W-:Y:S01]  /*e700*/  ISETP.LT.OR P1, PT, R41, 0x7a, !P1 ;  /* 0x0000007a2900780c */ /* 0x000fe20004f21670 */
[----:B------:R-:W-:-:S05]  /*e710*/  FMUL R0, R222, UR20 ;  /* 0x00000014de007c20 */ /* 0x000fca0008400000 */
[----:B------:R-:W-:-:S05]  /*e720*/  F2FP.SATFINITE.E5M2.F32.PACK_AB_MERGE_C R13, RZ, R0, RZ ;  /* 0x00000000ff0d723e */ /* 0x000fca00048060ff */
[----:B------:R2:W-:Y:S01]  /*e730*/  @!P5 STG.E.U8 desc[UR16][R30.64+0x70], R13 ;  /* 0x0000700d1e00d986 */ /* 0x0005e2000c101110 */
[----:B------:R-:W-:Y:S01]  /*e740*/  FMUL R0, R223, UR20 ;  /* 0x00000014df007c20 */ /* 0x000fe20008400000 */
[----:B---3--:R-:W-:Y:S01]  /*e750*/  FMUL R2, R225, UR20 ;  /* 0x00000014e1027c20 */ /* 0x008fe20008400000 */
[----:B----4-:R-:W-:-:S03]  /*e760*/  FMUL R3, R224, UR20 ;  /* 0x00000014e0037c20 */ /* 0x010fc60008400000 */
[----:B0-----:R-:W-:Y:S01]  /*e770*/  F2FP.SATFINITE.E5M2.F32.PACK_AB_MERGE_C R7, RZ, R0, RZ ;  /* 0x00000000ff07723e */ /* 0x001fe200048060ff */
[----:B------:R-:W-:Y:S01]  /*e780*/  FMUL R4, R226, UR20 ;  /* 0x00000014e2047c20 */ /* 0x000fe20008400000 */
[----:B------:R-:W-:Y:S01]  /*e790*/  FMUL R5, R227, UR20 ;  /* 0x00000014e3057c20 */ /* 0x000fe20008400000 */
[----:B-1----:R-:W-:Y:S02]  /*e7a0*/  F2FP.SATFINITE.E5M2.F32.PACK_AB_MERGE_C R9, RZ, R2, RZ ;  /* 0x00000002ff09723e */ /* 0x002fe400048060ff */
[----:B------:R-:W-:Y:S02]  /*e7b0*/  F2FP.SATFINITE.E5M2.F32.PACK_AB_MERGE_C R3, RZ, R3, RZ ;  /* 0x00000003ff03723e */ /* 0x000fe400048060ff */
[----:B------:R-:W-:Y:S02]  /*e7c0*/  F2FP.SATFINITE.E5M2.F32.PACK_AB_MERGE_C R11, RZ, R4, RZ ;  /* 0x00000004ff0b723e */ /* 0x000fe400048060ff */
[----:B------:R-:W-:Y:S01]  /*e7d0*/  F2FP.SATFINITE.E5M2.F32.PACK_AB_MERGE_C R5, RZ, R5, RZ ;  /* 0x00000005ff05723e */ /* 0x000fe200048060ff */
[----:B------:R2:W-:Y:S04]  /*e7e0*/  @!P6 STG.E.U8 desc[UR16][R30.64+0x71], R7 ;  /* 0x000071071e00e986 */ /* 0x0005e8000c101110 */
[----:B------:R2:W-:Y:S04]  /*e7f0*/  @!P2 STG.E.U8 desc[UR16][R28.64+0x78], R9 ;  /* 0x000078091c00a986 */ /* 0x0005e8000c101110 */
[----:B------:R2:W-:Y:S04]  /*e800*/  @!P1 STG.E.U8 desc[UR16][R28.64+0x79], R3 ;  /* 0x000079031c009986 */ /* 0x0005e8000c101110 */
[----:B------:R2:W-:Y:S04]  /*e810*/  @!P3 STG.E.U8 desc[UR16][R30.64+0x78], R11 ;  /* 0x0000780b1e00b986 */ /* 0x0005e8000c101110 */
[----:B------:R2:W-:Y:S02]  /*e820*/  @!P0 STG.E.U8 desc[UR16][R30.64+0x79], R5 ;  /* 0x000079051e008986 */ /* 0x0005e4000c101110 */
.L_x_296:
[----:B------:R-:W-:Y:S05]  /*e830*/  BSYNC B0 ;  /* 0x0000000000007941 */ /* 0x000fea0003800000 */
.L_x_38:
[----:B0-2---:R-:W2:Y:S04]  /*e840*/  LDL.LU R3, [R1+0x80] ;  /* 0x0000800001037983 */ /* 0x005ea80000300800 */
[----:B-----5:R-:W2:Y:S01]  /*e850*/  LDL.LU R2, [R1+0x84] ;  /* 0x0000840001027983 */ /* 0x020ea20000300800 */
[----:B------:R-:W-:Y:S01]  /*e860*/  ULDC UR6, c[0x0][0xc] ;  /* 0x0000030000067ab9 */ /* 0x000fe20000000800 */
[----:B------:R-:W-:Y:S01]  /*e870*/  ULDC UR7, c[0x0][0x10] ;  /* 0x0000040000077ab9 */ /* 0x000fe20000000800 */
[----:B------:R-:W2:Y:S01]  /*e880*/  LDC R5, c[0x0][0x14] ;  /* 0x00000500ff057b82 */ /* 0x000ea20000000800 */
[----:B------:R-:W-:Y:S01]  /*e890*/  UIMAD.WIDE.U32 UR6, UR6, UR7, URZ ;  /* 0x00000007060672a5 */ /* 0x000fe2000f8e003f */
[----:B------:R-:W-:Y:S01]  /*e8a0*/  PRMT R0, RZ, 0x7610, R0 ;  /* 0x00007610ff007816 */ /* 0x000fe20000000000 */
[----:B------:R-:W-:-:S04]  /*e8b0*/  UMOV UR22, 0xffffffff ;  /* 0xffffffff00167882 */ /* 0x000fc80000000000 */
[----:B--2---:R-:W-:-:S04]  /*e8c0*/  IMAD.WIDE.U32 R2, R5, UR6, R2 ;  /* 0x0000000605027c25 */ /* 0x004fc8000f8e0002 */
[----:B------:R-:W-:Y:S01]  /*e8d0*/  IMAD R5, R5, UR7, RZ ;  /* 0x0000000705057c24 */ /* 0x000fe2000f8e02ff */
[----:B------:R-:W-:Y:S01]  /*e8e0*/  ULDC.64 UR6, c[0x0][0x650] ;  /* 0x0001940000067ab9 */ /* 0x000fe20000000a00 */
[----:B------:R-:W-:Y:S01]  /*e8f0*/  IMAD.MOV.U32 R19, RZ, RZ, R2 ;  /* 0x000000ffff137224 */ /* 0x000fe200078e0002 */
[----:B------:R-:W-:Y:S01]  /*e900*/  ISETP.GE.U32.AND P0, PT, R2, UR6, PT ;  /* 0x0000000602007c0c */ /* 0x000fe2000bf06070 */
[----:B------:R-:W-:Y:S02]  /*e910*/  IMAD.IADD R22, R3, 0x1, R5 ;  /* 0x0000000103167824 */ /* 0x000fe400078e0205 */
[----:B------:R-:W-:-:S03]  /*e920*/  IMAD.MOV.U32 R2, RZ, RZ, -0x1 ;  /* 0xffffffffff027424 */ /* 0x000fc600078e00ff */
[----:B------:R0:W-:Y:S01]  /*e930*/  STL [R1+0x80], R22 ;  /* 0x0000801601007387 */ /* 0x0001e20000100800 */
[----:B------:R-:W-:-:S03]  /*e940*/  ISETP.GE.U32.AND.EX P0, PT, R22, UR7, PT, P0 ;  /* 0x0000000716007c0c */ /* 0x000fc6000bf06100 */
[----:B------:R0:W-:Y:S04]  /*e950*/  STL [R1+0x84], R19 ;  /* 0x0000841301007387 */ /* 0x0001e80000100800 */
[----:B------:R0:W-:Y:S06]  /*e960*/  STL [R1+0x88], R2 ;  /* 0x0000880201007387 */ /* 0x0001ec0000100800 */
[----:B------:R-:W-:Y:S05]  /*e970*/  @P0 BRA `(.L_x_297) ;  /* 0x00000004006c0947 */ /* 0x000fea0003800000 */
[----:B------:R-:W2:Y:S01]  /*e980*/  S2R R14, SR_CTAID.X ;  /* 0x00000000000e7919 */ /* 0x000ea20000002500 */
[----:B------:R-:W5:Y:S01]  /*e990*/  LDC.64 R8, c[0x0][0x628] ;  /* 0x00018a00ff087b82 */ /* 0x000f620000000a00 */
[----:B------:R-:W-:Y:S01]  /*e9a0*/  ULDC UR6, c[0x0][0x150] ;  /* 0x0000540000067ab9 */ /* 0x000fe20000000800 */
[----:B------:R-:W-:Y:S01]  /*e9b0*/  IMAD.MOV.U32 R6, RZ, RZ, R19 ;  /* 0x000000ffff067224 */ /* 0x000fe200078e0013 */
[----:B------:R-:W0:Y:S01]  /*e9c0*/  S2R R16, SR_CTAID.Y ;  /* 0x0000000000107919 */ /* 0x000e220000002600 */
[----:B------:R-:W-:-:S04]  /*e9d0*/  IMAD.MOV.U32 R7, RZ, RZ, R22 ;  /* 0x000000ffff077224 */ /* 0x000fc800078e0016 */
[----:B------:R-:W0:Y:S08]  /*e9e0*/  LDC R17, c[0x0][0x144] ;  /* 0x00005100ff117b82 */ /* 0x000e300000000800 */
[----:B------:R-:W0:Y:S08]  /*e9f0*/  LDC R10, c[0x0][0x630] ;  /* 0x00018c00ff0a7b82 */ /* 0x000e300000000800 */
[----:B------:R-:W0:Y:S01]  /*ea00*/  LDC.64 R12, c[0x0][0x620] ;  /* 0x00018800ff0c7b82 */ /* 0x000e220000000a00 */
[----:B-----5:R-:W-:-:S04]  /*ea10*/  ISETP.NE.U32.AND P0, PT, R8, RZ, PT ;  /* 0x000000ff0800720c */ /* 0x020fc80003f05070 */
[----:B------:R-:W-:Y:S02]  /*ea20*/  ISETP.NE.AND.EX P0, PT, R9, RZ, PT, P0 ;  /* 0x000000ff0900720c */ /* 0x000fe40003f05300 */
[----:B--2---:R-:W-:-:S05]  /*ea30*/  I2FP.F32.U32 R0, R14 ;  /* 0x0000000e00007245 */ /* 0x004fca0000201000 */
[----:B------:R-:W-:-:S04]  /*ea40*/  FMUL R0, R0, UR6 ;  /* 0x0000000600007c20 */ /* 0x000fc80008400000 */
[----:B------:R2:W0:Y:S02]  /*ea50*/  F2I.U32.TRUNC.NTZ R15, R0 ;  /* 0x00000000000f7305 */ /* 0x000424000020f000 */
[----:B------:R-:W-:Y:S05]  /*ea60*/  @!P0 BRA `(.L_x_298) ;  /* 0x0000000000288947 */ /* 0x000fea0003800000 */
[----:B--2---:R-:W2:Y:S02]  /*ea70*/  LDC R0, c[0x0][0x634] ;  /* 0x00018d00ff007b82 */ /* 0x004ea40000000800 */
[----:B--2---:R-:W-:-:S05]  /*ea80*/  IADD3 R7, P0, R19, R0, RZ ;  /* 0x0000000013077210 */ /* 0x004fca0007f1e0ff */
[----:B------:R-:W-:-:S04]  /*ea90*/  IMAD.X R11, RZ, RZ, R22, P0 ;  /* 0x000000ffff0b7224 */ /* 0x000fc800000e0616 */
[----:B0-----:R-:W-:-:S04]  /*eaa0*/  IMAD.WIDE.U32 R2, R11, R8, RZ ;  /* 0x000000080b027225 */ /* 0x001fc800078e00ff */
[----:B------:R-:W-:-:S04]  /*eab0*/  IMAD.WIDE.U32 R4, P0, R7, R9, R2 ;  /* 0x0000000907047225 */ /* 0x000fc80007800002 */
[----:B------:R-:W-:-:S04]  /*eac0*/  IMAD.WIDE.U32 R2, R7, R8, RZ ;  /* 0x0000000807027225 */ /* 0x000fc800078e00ff */
[----:B------:R-:W-:Y:S01]  /*ead0*/  IMAD.X R7, RZ, RZ, RZ, P0 ;  /* 0x000000ffff077224 */ /* 0x000fe200000e06ff */
[----:B------:R-:W-:Y:S01]  /*eae0*/  IADD3 RZ, P0, R3, R4, RZ ;  /* 0x0000000403ff7210 */ /* 0x000fe20007f1e0ff */
[----:B------:R-:W-:-:S04]  /*eaf0*/  IMAD.MOV.U32 R6, RZ, RZ, R5 ;  /* 0x000000ffff067224 */ /* 0x000fc800078e0005 */
[----:B------:R-:W-:-:S08]  /*eb00*/  IMAD.WIDE.U32.X R6, R11, R9, R6, P0 ;  /* 0x000000090b067225 */ /* 0x000fd000000e0406 */
.L_x_298:
[-CC-:B01----:R-:W-:Y:S01]  /*eb10*/  SHF.R.U64 R24, R6, R10.reuse, R7.reuse ;  /* 0x0000000a06187219 */ /* 0x183fe20000001207 */
[----:B------:R-:W0:Y:S01]  /*eb20*/  LDC.64 R20, c[0x0][0x640] ;  /* 0x00019000ff147b82 */ /* 0x000e220000000a00 */
[----:B--2---:R-:W-:Y:S01]  /*eb30*/  SHF.R.U32.HI R0, RZ, R10, R7 ;  /* 0x0000000aff007219 */ /* 0x004fe20000011607 */
[----:B------:R-:W-:Y:S01]  /*eb40*/  IMAD.MOV.U32 R2, RZ, RZ, R19 ;  /* 0x000000ffff027224 */ /* 0x000fe200078e0013 */
[----:B------:R-:W-:Y:S01]  /*eb50*/  IADD3 R5, P0, RZ, -R24, RZ ;  /* 0x80000018ff057210 */ /* 0x000fe20007f1e0ff */
[----:B------:R-:W-:Y:S01]  /*eb60*/  IMAD.MOV R15, RZ, RZ, -R15 ;  /* 0x000000ffff0f7224 */ /* 0x000fe200078e0a0f */
[----:B------:R-:W-:Y:S01]  /*eb70*/  ULDC UR6, c[0x0][0x154] ;  /* 0x0000550000067ab9 */ /* 0x000fe20000000800 */
[----:B------:R-:W-:Y:S02]  /*eb80*/  IMAD.MOV.U32 R7, RZ, RZ, 0x1 ;  /* 0x00000001ff077424 */ /* 0x000fe400078e00ff */
[----:B------:R-:W1:Y:S01]  /*eb90*/  LDC R4, c[0x0][0x618] ;  /* 0x00018600ff047b82 */ /* 0x000e620000000800 */
[----:B------:R-:W-:-:S02]  /*eba0*/  IMAD.X R3, RZ, RZ, ~R0, P0 ;  /* 0x000000ffff037224 */ /* 0x000fc400000e0e00 */
[----:B------:R-:W-:Y:S02]  /*ebb0*/  IMAD R15, R17, R15, R14 ;  /* 0x0000000f110f7224 */ /* 0x000fe400078e020e */
[-C--:B------:R-:W-:Y:S02]  /*ebc0*/  IMAD R0, R3, R12.reuse, RZ ;  /* 0x0000000c03007224 */ /* 0x080fe400078e02ff */
[----:B------:R-:W-:Y:S01]  /*ebd0*/  IMAD.MOV.U32 R3, RZ, RZ, R22 ;  /* 0x000000ffff037224 */ /* 0x000fe200078e0016 */
[----:B------:R-:W2:Y:S01]  /*ebe0*/  LDC R6, c[0x0][0x608] ;  /* 0x00018200ff067b82 */ /* 0x000ea20000000800 */
[----:B------:R-:W-:-:S04]  /*ebf0*/  IMAD.WIDE.U32 R2, R5, R12, R2 ;  /* 0x0000000c05027225 */ /* 0x000fc800078e0002 */
[----:B------:R-:W-:-:S03]  /*ec00*/  IMAD R5, R5, R13, R0 ;  /* 0x0000000d05057224 */ /* 0x000fc600078e0200 */
[----:B------:R-:W5:Y:S01]  /*ec10*/  LDC R18, c[0x0][0x658] ;  /* 0x00019600ff127b82 */ /* 0x000f620000000800 */
[----:B------:R-:W-:Y:S01]  /*ec20*/  I2FP.F32.U32 R0, R16 ;  /* 0x0000001000007245 */ /* 0x000fe20000201000 */
[----:B------:R-:W-:Y:S01]  /*ec30*/  IMAD.IADD R3, R3, 0x1, R5 ;  /* 0x0000000103037824 */ /* 0x000fe200078e0205 */
[----:B0-----:R-:W-:Y:S01]  /*ec40*/  ISETP.NE.U32.AND P0, PT, R20, RZ, PT ;  /* 0x000000ff1400720c */ /* 0x001fe20003f05070 */
[----:B------:R-:W-:Y:S02]  /*ec50*/  IMAD.MOV.U32 R5, RZ, RZ, -0x1 ;  /* 0xffffffffff057424 */ /* 0x000fe400078e00ff */
[----:B------:R-:W-:Y:S02]  /*ec60*/  FMUL R0, R0, UR6 ;  /* 0x0000000600007c20 */ /* 0x000fe40008400000 */
[----:B------:R-:W0:Y:S01]  /*ec70*/  LDC R13, c[0x0][0x148] ;  /* 0x00005200ff0d7b82 */ /* 0x000e220000000800 */
[----:B-1----:R-:W-:Y:S01]  /*ec80*/  SHF.R.U64 R10, R2, R4, R3 ;  /* 0x00000004020a7219 */ /* 0x002fe20000001203 */
[----:B------:R1:W0:Y:S01]  /*ec90*/  F2I.U32.TRUNC.NTZ R12, R0 ;  /* 0x00000000000c7305 */ /* 0x000222000020f000 */
[----:B------:R-:W-:-:S02]  /*eca0*/  ISETP.NE.AND.EX P0, PT, R21, RZ, PT, P0 ;  /* 0x000000ff1500720c */ /* 0x000fc40003f05300 */
[----:B------:R-:W-:-:S03]  /*ecb0*/  SHF.R.U32.HI R3, RZ, R4, R3 ;  /* 0x00000004ff037219 */ /* 0x000fc60000011603 */
[----:B------:R-:W0:Y:S01]  /*ecc0*/  LDC R14, c[0x0][0x600] ;  /* 0x00018000ff0e7b82 */ /* 0x000e220000000800 */
[-CC-:B--2---:R-:W-:Y:S02]  /*ecd0*/  SHF.R.U64 R8, R10, R6.reuse, R3.reuse ;  /* 0x000000060a087219 */ /* 0x184fe40000001203 */
[----:B------:R-:W-:-:S05]  /*ece0*/  SHF.R.U32.HI R3, RZ, R6, R3 ;  /* 0x00000006ff037219 */ /* 0x000fca0000011603 */
[----:B------:R-:W2:Y:S01]  /*ecf0*/  LDC R19, c[0x0][0x648] ;  /* 0x00019200ff137b82 */ /* 0x000ea20000000800 */
[-CC-:B-----5:R-:W-:Y:S02]  /*ed00*/  SHF.R.U64 R11, R8, R18.reuse, R3.reuse ;  /* 0x00000012080b7219 */ /* 0x1a0fe40000001203 */
[-C--:B------:R-:W-:Y:S02]  /*ed10*/  SHF.L.U32 R5, R5, R18.reuse, RZ ;  /* 0x0000001205057219 */ /* 0x080fe400000006ff */
[-C--:B------:R-:W-:Y:S01]  /*ed20*/  SHF.R.U32.HI R3, RZ, R18.reuse, R3 ;  /* 0x00000012ff037219 */ /* 0x080fe20000011603 */
[----:B------:R-:W-:Y:S01]  /*ed30*/  IMAD.MOV.U32 R2, RZ, RZ, R11 ;  /* 0x000000ffff027224 */ /* 0x000fe200078e000b */
[----:B------:R-:W-:Y:S01]  /*ed40*/  SHF.L.U32 R40, R7, R18, RZ ;  /* 0x0000001207287219 */ /* 0x000fe200000006ff */
[----:B------:R-:W0:Y:S01]  /*ed50*/  LDC R22, c[0x0][0x638] ;  /* 0x00018e00ff167b82 */ /* 0x000e220000000800 */
[----:B------:R-:W-:-:S07]  /*ed60*/  LOP3.LUT R17, RZ, R5, RZ, 0x33, !PT ;  /* 0x00000005ff117212 */ /* 0x000fce00078e33ff */
[----:B------:R-:W0:Y:S01]  /*ed70*/  LDC R23, c[0x0][0x610] ;  /* 0x00018400ff177b82 */ /* 0x000e220000000800 */
[----:B-1----:R-:W-:Y:S05]  /*ed80*/  @!P0 BRA `(.L_x_299) ;  /* 0x0000000000288947 */ /* 0x002fea0003800000 */
        /* <DEDUP_REMOVED lines=10> */
.L_x_299:
[----:B--2---:R-:W-:Y:S01]  /*ee30*/  SHF.R.U64 R0, R2, R19, R3 ;  /* 0x0000001302007219 */ /* 0x004fe20000001203 */
[----:B0-----:R-:W-:Y:S01]  /*ee40*/  VIADD R3, R14, 0xffffffff ;  /* 0xffffffff0e037836 */ /* 0x001fe20000000000 */
[----:B------:R-:W-:Y:S01]  /*ee50*/  LOP3.LUT R5, R8, R17, RZ, 0xc0, !PT ;  /* 0x0000001108057212 */ /* 0x000fe200078ec0ff */
[----:B------:R-:W-:Y:S01]  /*ee60*/  IMAD.MOV R12, RZ, RZ, -R12 ;  /* 0x000000ffff0c7224 */ /* 0x000fe200078e0a0c */
[----:B------:R-:W-:Y:S01]  /*ee70*/  R2UR UR22, R24 ;  /* 0x00000000181672ca */ /* 0x000fe200000e0000 */
[----:B------:R-:W-:Y:S01]  /*ee80*/  IMAD.MOV R2, RZ, RZ, -R0 ;  /* 0x000000ffff027224 */ /* 0x000fe200078e0a00 */
[----:B------:R-:W-:Y:S01]  /*ee90*/  LOP3.LUT R3, R10, R3, RZ, 0xc0, !PT ;  /* 0x000000030a037212 */ /* 0x000fe200078ec0ff */
[----:B------:R-:W-:Y:S02]  /*eea0*/  IMAD R40, R40, R0, R5 ;  /* 0x0000000028287224 */ /* 0x000fe400078e0205 */
[----:B------:R-:W-:Y:S02]  /*eeb0*/  @P4 IMAD R15, R13, R12, R16 ;  /* 0x0000000c0d0f4224 */ /* 0x000fe400078e0210 */
[----:B------:R-:W-:-:S02]  /*eec0*/  IMAD R0, R2, R22, R11 ;  /* 0x0000001602007224 */ /* 0x000fc400078e020b */
[----:B------:R-:W-:Y:S02]  /*eed0*/  IMAD R40, R40, R23, R15 ;  /* 0x0000001728287224 */ /* 0x000fe400078e020f */
[----:B------:R-:W-:Y:S02]  /*eee0*/  IMAD R3, R0, R14, R3 ;  /* 0x0000000e00037224 */ /* 0x000fe400078e0203 */
[----:B------:R-:W-:-:S03]  /*eef0*/  IMAD.MOV.U32 R0, RZ, RZ, 0x1 ;  /* 0x00000001ff007424 */ /* 0x000fc600078e00ff */
[----:B------:R-:W-:Y:S02]  /*ef00*/  SEL R2, R3, R40, !P4 ;  /* 0x0000002803027207 */ /* 0x000fe40006000000 */
[----:B------:R-:W-:-:S03]  /*ef10*/  SEL R40, R40, R3, !P4 ;  /* 0x0000000328287207 */ /* 0x000fc60006000000 */
[----:B------:R2:W-:Y:S04]  /*ef20*/  STL [R1+0x88], R2 ;  /* 0x0000880201007387 */ /* 0x0005e80000100800 */
.L_x_297:
[----:B------:R0:W-:Y:S01]  /*ef30*/  STL [R1+0x8c], R40 ;  /* 0x00008c2801007387 */ /* 0x0001e20000100800 */
[----:B------:R-:W-:-:S13]  /*ef40*/  LOP3.LUT P0, RZ, R0, 0xff, RZ, 0xc0, !PT ;  /* 0x000000ff00ff7812 */ /* 0x000fda000780c0ff */
[----:B0-----:R-:W-:Y:S05]  /*ef50*/  @P0 BRA `(.L_x_300) ;  /* 0xffffff2400600947 */ /* 0x001fea000383ffff */
[----:B------:R-:W-:Y:S05]  /*ef60*/  EXIT ;  /* 0x000000000000794d */ /* 0x000fea0003800000 */
.L_x_8:
[----:B------:R-:W2:Y:S01]  /*ef70*/  LDL R22, [R1+0x84] ;  /* 0x0000840001167983 */ /* 0x000ea20000100800 */
[----:B------:R-:W-:-:S03]  /*ef80*/  ULDC.64 UR4, c[0x0][0x650] ;  /* 0x0001940000047ab9 */ /* 0x000fc60000000a00 */
[----:B0-----:R-:W3:Y:S01]  /*ef90*/  LDL R23, [R1+0x80] ;  /* 0x0000800001177983 */ /* 0x001ee20000100800 */
[----:B------:R-:W-:Y:S01]  /*efa0*/  PRMT R4, RZ, 0x7610, R4 ;  /* 0x00007610ff047816 */ /* 0x000fe20000000004 */
[----:B------:R-:W-:Y:S02]  /*efb0*/  IMAD.MOV.U32 R5, RZ, RZ, -0x1 ;  /* 0xffffffffff057424 */ /* 0x000fe400078e00ff */
[----:B------:R-:W-:Y:S02]  /*efc0*/  IMAD.MOV.U32 R7, RZ, RZ, -0x1 ;  /* 0xffffffffff077424 */ /* 0x000fe400078e00ff */
[----:B------:R-:W-:Y:S01]  /*efd0*/  IMAD.MOV.U32 R6, RZ, RZ, -0x1 ;  /* 0xffffffffff067424 */ /* 0x000fe200078e00ff */
[----:B--2---:R-:W-:-:S04]  /*efe0*/  ISETP.GE.U32.AND P0, PT, R22, UR4, PT ;  /* 0x0000000416007c0c */ /* 0x004fc8000bf06070 */
[----:B---3--:R-:W-:-:S13]  /*eff0*/  ISETP.GE.U32.AND.EX P0, PT, R23, UR5, PT, P0 ;  /* 0x0000000517007c0c */ /* 0x008fda000bf06100 */
[----:B------:R-:W-:Y:S05]  /*f000*/  @P0 BRA `(.L_x_301) ;  /* 0x00000004002c0947 */ /* 0x000fea0003800000 */
[----:B------:R-:W0:Y:S01]  /*f010*/  LDC.64 R14, c[0x0][0x628] ;  /* 0x00018a00ff0e7b82 */ /* 0x000e220000000a00 */
[----:B------:R-:W-:Y:S02]  /*f020*/  IMAD.MOV.U32 R8, RZ, RZ, R22 ;  /* 0x000000ffff087224 */ /* 0x000fe400078e0016 */
[----:B------:R-:W-:-:S05]  /*f030*/  IMAD.MOV.U32 R9, RZ, RZ, R23 ;  /* 0x000000ffff097224 */ /* 0x000fca00078e0017 */
[----:B------:R-:W1:Y:S08]  /*f040*/  LDC R10, c[0x0][0x630] ;  /* 0x00018c00ff0a7b82 */ /* 0x000e700000000800 */
[----:B------:R-:W2:Y:S01]  /*f050*/  LDC.64 R16, c[0x0][0x620] ;  /* 0x00018800ff107b82 */ /* 0x000ea20000000a00 */
[----:B0-----:R-:W-:-:S04]  /*f060*/  ISETP.NE.U32.AND P0, PT, R14, RZ, PT ;  /* 0x000000ff0e00720c */ /* 0x001fc80003f05070 */
[----:B------:R-:W-:-:S13]  /*f070*/  ISETP.NE.AND.EX P0, PT, R15, RZ, PT, P0 ;  /* 0x000000ff0f00720c */ /* 0x000fda0003f05300 */
[----:B-12---:R-:W-:Y:S05]  /*f080*/  @!P0 BRA `(.L_x_302) ;  /* 0x0000000000288947 */ /* 0x006fea0003800000 */
[----:B------:R-:W0:Y:S02]  /*f090*/  LDC R4, c[0x0][0x634] ;  /* 0x00018d00ff047b82 */ /* 0x000e240000000800 */
[----:B0-----:R-:W-:-:S05]  /*f0a0*/  IADD3 R9, P0, R22, R4, RZ ;  /* 0x0000000416097210 */ /* 0x001fca0007f1e0ff */
        /* <DEDUP_REMOVED lines=8> */
.L_x_302:
[----:B------:R-:W0:Y:S01]  /*f130*/  LDC.64 R20, c[0x0][0x640] ;  /* 0x00019000ff147b82 */ /* 0x000e220000000a00 */
[-CC-:B------:R-:W-:Y:S02]  /*f140*/  SHF.R.U64 R14, R8, R10.reuse, R9.reuse ;  /* 0x0000000a080e7219 */ /* 0x180fe40000001209 */
[----:B------:R-:W-:Y:S02]  /*f150*/  SHF.R.U32.HI R4, RZ, R10, R9 ;  /* 0x0000000aff047219 */ /* 0x000fe40000011609 */
[----:B------:R-:W-:-:S03]  /*f160*/  IADD3 R7, P0, RZ, -R14, RZ ;  /* 0x8000000eff077210 */ /* 0x000fc60007f1e0ff */
[----:B------:R-:W1:Y:S02]  /*f170*/  LDC R8, c[0x0][0x618] ;  /* 0x00018600ff087b82 */ /* 0x000e640000000800 */
[----:B------:R-:W-:Y:S02]  /*f180*/  IMAD.X R5, RZ, RZ, ~R4, P0 ;  /* 0x000000ffff057224 */ /* 0x000fe400000e0e04 */
[----:B------:R-:W-:Y:S02]  /*f190*/  IMAD.MOV.U32 R4, RZ, RZ, R22 ;  /* 0x000000ffff047224 */ /* 0x000fe400078e0016 */
[-C--:B------:R-:W-:Y:S02]  /*f1a0*/  IMAD R6, R5, R16.reuse, RZ ;  /* 0x0000001005067224 */ /* 0x080fe400078e02ff */
[----:B------:R-:W2:Y:S01]  /*f1b0*/  LDC R18, c[0x0][0x608] ;  /* 0x00018200ff127b82 */ /* 0x000ea20000000800 */
[----:B------:R-:W-:Y:S02]  /*f1c0*/  IMAD.MOV.U32 R5, RZ, RZ, R23 ;  /* 0x000000ffff057224 */ /* 0x000fe400078e0017 */
[----:B------:R-:W-:-:S05]  /*f1d0*/  IMAD.WIDE.U32 R4, R7, R16, R4 ;  /* 0x0000001007047225 */ /* 0x000fca00078e0004 */
[----:B------:R-:W3:Y:S01]  /*f1e0*/  LDC R19, c[0x0][0x658] ;  /* 0x00019600ff137b82 */ /* 0x000ee20000000800 */
[----:B------:R-:W-:Y:S01]  /*f1f0*/  IMAD R7, R7, R17, R6 ;  /* 0x0000001107077224 */ /* 0x000fe200078e0206 */
[----:B0-----:R-:W-:Y:S01]  /*f200*/  ISETP.NE.U32.AND P0, PT, R20, RZ, PT ;  /* 0x000000ff1400720c */ /* 0x001fe20003f05070 */
[----:B------:R-:W-:Y:S02]  /*f210*/  IMAD.MOV.U32 R6, RZ, RZ, -0x1 ;  /* 0xffffffffff067424 */ /* 0x000fe400078e00ff */
[----:B------:R-:W-:Y:S01]  /*f220*/  IMAD.IADD R5, R5, 0x1, R7 ;  /* 0x0000000105057824 */ /* 0x000fe200078e0207 */
[----:B------:R-:W-:Y:S02]  /*f230*/  ISETP.NE.AND.EX P0, PT, R21, RZ, PT, P0 ;  /* 0x000000ff1500720c */ /* 0x000fe40003f05300 */
[----:B------:R-:W0:Y:S02]  /*f240*/  LDC R17, c[0x0][0x600] ;  /* 0x00018000ff117b82 */ /* 0x000e240000000800 */
[----:B-1----:R-:W-:-:S02]  /*f250*/  SHF.R.U64 R10, R4, R8, R5 ;  /* 0x00000008040a7219 */ /* 0x002fc40000001205 */
[----:B------:R-:W-:-:S04]  /*f260*/  SHF.R.U32.HI R5, RZ, R8, R5 ;  /* 0x00000008ff057219 */ /* 0x000fc80000011605 */
[----:B------:R-:W1:Y:S01]  /*f270*/  LDC R22, c[0x0][0x648] ;  /* 0x00019200ff167b82 */ /* 0x000e620000000800 */
[-CC-:B--2---:R-:W-:Y:S02]  /*f280*/  SHF.R.U64 R15, R10, R18.reuse, R5.reuse ;  /* 0x000000120a0f7219 */ /* 0x184fe40000001205 */
[----:B------:R-:W-:Y:S01]  /*f290*/  SHF.R.U32.HI R4, RZ, R18, R5 ;  /* 0x00000012ff047219 */ /* 0x000fe20000011605 */
[----:B------:R-:W-:-:S04]  /*f2a0*/  IMAD.MOV.U32 R18, RZ, RZ, 0x1 ;  /* 0x00000001ff127424 */ /* 0x000fc800078e00ff */
[----:B------:R-:W2:Y:S01]  /*f2b0*/  LDC R23, c[0x0][0x638] ;  /* 0x00018e00ff177b82 */ /* 0x000ea20000000800 */
[-CC-:B---3--:R-:W-:Y:S02]  /*f2c0*/  SHF.R.U64 R16, R15, R19.reuse, R4.reuse ;  /* 0x000000130f107219 */ /* 0x188fe40000001204 */
[-C--:B------:R-:W-:Y:S02]  /*f2d0*/  SHF.L.U32 R6, R6, R19.reuse, RZ ;  /* 0x0000001306067219 */ /* 0x080fe400000006ff */
[----:B------:R-:W-:Y:S01]  /*f2e0*/  SHF.R.U32.HI R5, RZ, R19, R4 ;  /* 0x00000013ff057219 */ /* 0x000fe20000011604 */
[----:B------:R-:W-:Y:S01]  /*f2f0*/  IMAD.MOV.U32 R4, RZ, RZ, R16 ;  /* 0x000000ffff047224 */ /* 0x000fe200078e0010 */
[----:B------:R-:W-:Y:S01]  /*f300*/  LOP3.LUT R24, RZ, R6, RZ, 0x33, !PT ;  /* 0x00000006ff187212 */ /* 0x000fe200078e33ff */
[----:B------:R-:W3:Y:S01]  /*f310*/  LDC R25, c[0x0][0x610] ;  /* 0x00018400ff197b82 */ /* 0x000ee20000000800 */
[----:B------:R-:W-:Y:S05]  /*f320*/  @!P0 BRA `(.L_x_303) ;  /* 0x0000000000288947 */ /* 0x000fea0003800000 */
        /* <DEDUP_REMOVED lines=10> */
.L_x_303:
[----:B-1----:R-:W-:Y:S01]  /*f3d0*/  SHF.R.U64 R4, R4, R22, R5 ;  /* 0x0000001604047219 */ /* 0x002fe20000001205 */
[----:B0-----:R-:W-:Y:S01]  /*f3e0*/  VIADD R7, R17, 0xffffffff ;  /* 0xffffffff11077836 */ /* 0x001fe20000000000 */
[----:B------:R-:W-:Y:S01]  /*f3f0*/  SHF.L.U32 R18, R18, R19, RZ ;  /* 0x0000001312127219 */ /* 0x000fe200000006ff */
[----:B------:R-:W-:Y:S01]  /*f400*/  @P4 IMAD R0, R11, R12, R2 ;  /* 0x0000000c0b004224 */ /* 0x000fe200078e0202 */
[----:B------:R-:W-:Y:S01]  /*f410*/  LOP3.LUT R3, R15, R24, RZ, 0xc0, !PT ;  /* 0x000000180f037212 */ /* 0x000fe200078ec0ff */
[----:B------:R-:W-:Y:S01]  /*f420*/  IMAD.MOV R5, RZ, RZ, -R4 ;  /* 0x000000ffff057224 */ /* 0x000fe200078e0a04 */
[----:B------:R-:W-:Y:S01]  /*f430*/  LOP3.LUT R7, R10, R7, RZ, 0xc0, !PT ;  /* 0x000000070a077212 */ /* 0x000fe200078ec0ff */
[----:B------:R-:W-:Y:S02]  /*f440*/  IMAD.MOV.U32 R6, RZ, RZ, R14 ;  /* 0x000000ffff067224 */ /* 0x000fe400078e000e */
[----:B------:R-:W-:Y:S02]  /*f450*/  IMAD R3, R18, R4, R3 ;  /* 0x0000000412037224 */ /* 0x000fe400078e0203 */
[----:B--2---:R-:W-:-:S02]  /*f460*/  IMAD R2, R5, R23, R16 ;  /* 0x0000001705027224 */ /* 0x004fc400078e0210 */
[----:B---3--:R-:W-:Y:S02]  /*f470*/  IMAD R0, R3, R25, R0 ;  /* 0x0000001903007224 */ /* 0x008fe400078e0200 */
[----:B------:R-:W-:Y:S02]  /*f480*/  IMAD R5, R2, R17, R7 ;  /* 0x0000001102057224 */ /* 0x000fe400078e0207 */
[----:B------:R-:W-:-:S03]  /*f490*/  IMAD.MOV.U32 R4, RZ, RZ, 0x1 ;  /* 0x00000001ff047424 */ /* 0x000fc600078e00ff */
[----:B------:R-:W-:Y:S02]  /*f4a0*/  SEL R7, R5, R0, !P4 ;  /* 0x0000000005077207 */ /* 0x000fe40006000000 */
[----:B------:R-:W-:-:S07]  /*f4b0*/  SEL R5, R0, R5, !P4 ;  /* 0x0000000500057207 */ /* 0x000fce0006000000 */
.L_x_301:
[----:B------:R-:W-:-:S08]  /*f4c0*/  NOP ;  /* 0x0000000000007918 */ /* 0x000fd00000000000 */
[----:B------:R-:W0:-:S00]  /*f4d0*/  USETMAXREG.DEALLOC.CTAPOOL 0x28 ;  /* 0x00000028000079c8 */ /* 0x000e0000080e0500 */
[----:B------:R-:W-:-:S13]  /*f4e0*/  ISETP.NE.AND P0, PT, RZ, UR8, PT ;  /* 0x00000008ff007c0c */ /* 0x000fda000bf05270 */
[----:B------:R-:W-:Y:S05]  /*f4f0*/  @P0 EXIT ;  /* 0x000000000000094d */ /* 0x000fea0003800000 */
[----:B0-----:R-:W-:Y:S01]  /*f500*/  LOP3.LUT P0, RZ, R4, 0xff, RZ, 0xc0, !PT ;  /* 0x000000ff04ff7812 */ /* 0x001fe2000780c0ff */
[----:B------:R-:W-:Y:S02]  /*f510*/  IMAD.MOV.U32 R0, RZ, RZ, 0x1 ;  /* 0x00000001ff007424 */ /* 0x000fe400078e00ff */
[----:B------:R-:W-:-:S10]  /*f520*/  IMAD.MOV.U32 R8, RZ, RZ, RZ ;  /* 0x000000ffff087224 */ /* 0x000fd400078e00ff */
[----:B------:R-:W-:Y:S05]  /*f530*/  @!P0 BRA `(.L_x_304) ;  /* 0x0000000c009c8947 */ /* 0x000fea0003800000 */
[----:B------:R-:W0:Y:S01]  /*f540*/  S2UR UR8, SR_CgaCtaId ;  /* 0x00000000000879c3 */ /* 0x000e220000008800 */
[----:B------:R-:W-:Y:S01]  /*f550*/  ULDC UR4, c[0x0][0x28c] ;  /* 0x0000a30000047ab9 */ /* 0x000fe20000000800 */
[----:B------:R-:W-:Y:S01]  /*f560*/  ULDC UR5, c[0x0][0x600] ;  /* 0x0001800000057ab9 */ /* 0x000fe20000000800 */
[----:B------:R-:W-:Y:S01]  /*f570*/  UIADD3 UR14, UR4, 0x1f, URZ ;  /* 0x0000001f040e7890 */ /* 0x000fe2000fffe03f */
[----:B------:R-:W-:Y:S01]  /*f580*/  BSSY B0, `(.L_x_304) ;  /* 0x00000e2000007945 */ /* 0x000fe20003800000 */
[----:B------:R-:W-:Y:S01]  /*f590*/  ULDC UR11, c[0x0][0x658] ;  /* 0x00019600000b7ab9 */ /* 0x000fe20000000800 */
[----:B------:R-:W-:Y:S01]  /*f5a0*/  UMOV UR12, 0xffffffff ;  /* 0xffffffff000c7882 */ /* 0x000fe20000000000 */
[----:B------:R-:W-:Y:S01]  /*f5b0*/  UMOV UR16, 0x1 ;  /* 0x0000000100107882 */ /* 0x000fe20000000000 */
[----:B------:R-:W-:Y:S01]  /*f5c0*/  USHF.R.S32.HI UR15, URZ, 0x1f, UR14 ;  /* 0x0000001f3f0f7899 */ /* 0x000fe2000801140e */
[----:B------:R-:W-:Y:S01]  /*f5d0*/  IMAD.MOV.U32 R9, RZ, RZ, 0x1 ;  /* 0x00000001ff097424 */ /* 0x000fe200078e00ff */
[----:B------:R-:W-:Y:S01]  /*f5e0*/  ULDC UR9, c[0x0][0xc] ;  /* 0x0000030000097ab9 */ /* 0x000fe20000000800 */
[----:B------:R-:W-:Y:S01]  /*f5f0*/  UIADD3 UR4, UR5, -0x1, URZ ;  /* 0xffffffff05047890 */ /* 0x000fe2000fffe03f */
[----:B------:R-:W-:Y:S01]  /*f600*/  IMAD.MOV.U32 R0, RZ, RZ, 0x1 ;  /* 0x00000001ff007424 */ /* 0x000fe200078e00ff */
[----:B------:R-:W-:Y:S01]  /*f610*/  USHF.L.U32 UR18, UR12, UR11, URZ ;  /* 0x0000000b0c127299 */ /* 0x000fe2000800063f */
[----:B------:R-:W-:Y:S01]  /*f620*/  IMAD.MOV.U32 R8, RZ, RZ, RZ ;  /* 0x000000ffff087224 */ /* 0x000fe200078e00ff */
[----:B------:R-:W-:Y:S01]  /*f630*/  USHF.L.U32 UR5, UR16, UR11, URZ ;  /* 0x0000000b10057299 */ /* 0x000fe2000800063f */
[----:B------:R-:W-:Y:S01]  /*f640*/  ULDC UR12, c[0x0][0x10] ;  /* 0x00000400000c7ab9 */ /* 0x000fe20000000800 */
[----:B------:R-:W-:Y:S01]  /*f650*/  ULEA.HI UR15, UR15, UR14, URZ, 0x5 ;  /* 0x0000000e0f0f7291 */ /* 0x000fe2000f8f283f */
[----:B------:R-:W-:Y:S01]  /*f660*/  UMOV UR22, 0x55 ;  /* 0x0000005500167882 */ /* 0x000fe20000000000 */
[----:B------:R-:W-:-:S02]  /*f670*/  ULOP3.LUT UR29, UR13, 0x2, URZ, 0xfc, !UPT ;  /* 0x000000020d1d7892 */ /* 0x000fc4000f8efc3f */
[----:B------:R-:W-:Y:S02]  /*f680*/  USHF.R.S32.HI UR19, URZ, 0x5, UR15 ;  /* 0x000000053f137899 */ /* 0x000fe4000801140f */
[----:B0-----:R-:W-:Y:S02]  /*f690*/  ULOP3.LUT UR10, UR8, 0x1, URZ, 0xc0, !UPT ;  /* 0x00000001080a7892 */ /* 0x001fe4000f8ec03f */
[----:B------:R-:W-:Y:S02]  /*f6a0*/  USHF.R.U32.HI UR30, URZ, 0x1, UR8 ;  /* 0x000000013f1e7899 */ /* 0x000fe40008011608 */
[----:B------:R-:W-:Y:S02]  /*f6b0*/  USHF.L.U32 UR6, UR8, 0x6, URZ ;  /* 0x0000000608067899 */ /* 0x000fe4000800063f */
[----:B------:R-:W-:Y:S02]  /*f6c0*/  USHF.L.U32 UR7, UR8, 0xb, URZ ;  /* 0x0000000b08077899 */ /* 0x000fe4000800063f */
[----:B------:R-:W-:-:S02]  /*f6d0*/  ULOP3.LUT UR8, UR8, 0xfffffffe, URZ, 0xc0, !UPT ;  /* 0xfffffffe08087892 */ /* 0x000fc4000f8ec03f */
[----:B------:R-:W-:Y:S02]  /*f6e0*/  UISETP.GT.U32.AND UP0, UPT, UR10, 0xffff, UPT ;  /* 0x0000ffff0a00788c */ /* 0x000fe4000bf04070 */
[----:B------:R-:W-:Y:S02]  /*f6f0*/  USHF.L.U32 UR20, UR16, UR8, URZ ;  /* 0x0000000810147299 */ /* 0x000fe4000800063f */
[----:B------:R-:W-:Y:S02]  /*f700*/  ULOP3.LUT UR11, UR8, 0x1, URZ, 0xfc, !UPT ;  /* 0x00000001080b7892 */ /* 0x000fe4000f8efc3f */
[----:B------:R-:W-:Y:S02]  /*f710*/  UIMAD.WIDE.U32 UR8, UR9, UR12, URZ ;  /* 0x0000000c090872a5 */ /* 0x000fe4000f8e003f */
[----:B------:R-:W-:Y:S01]  /*f720*/  USEL UR10, UR10, 0xffff, !UP0 ;  /* 0x0000ffff0a0a7887 */ /* 0x000fe2000c000000 */
[----:B------:R-:W-:Y:S01]  /*f730*/  ULDC UR12, c[0x0][0x14] ;  /* 0x00000500000c7ab9 */ /* 0x000fe20000000800 */
[----:B------:R-:W-:-:S02]  /*f740*/  USHF.L.U32 UR11, UR16, UR11, URZ ;  /* 0x0000000b100b7299 */ /* 0x000fc4000800063f */
[----:B------:R-:W-:Y:S02]  /*f750*/  UIMAD.WIDE.U32 UR24, UR8, UR12, URZ ;  /* 0x0000000c081872a5 */ /* 0x000fe4000f8e003f */
[----:B------:R-:W-:Y:S02]  /*f760*/  UIMAD UR21, UR9, UR12, URZ ;  /* 0x0000000c091572a4 */ /* 0x000fe4000f8e023f */
[----:B------:R-:W-:Y:S02]  /*f770*/  ULOP3.LUT UR10, UR10, 0xffff, URZ, 0xc0, !UPT ;  /* 0x0000ffff0a0a7892 */ /* 0x000fe4000f8ec03f */
[----:B------:R-:W-:Y:S02]  /*f780*/  ULOP3.LUT UR6, UR6, 0x40, URZ, 0xc0, !UPT ;  /* 0x0000004006067892 */ /* 0x000fe4000f8ec03f */
[----:B------:R-:W-:Y:S02]  /*f790*/  ULOP3.LUT UR7, UR7, 0x800, URZ, 0xc0, !UPT ;  /* 0x0000080007077892 */ /* 0x000fe4000f8ec03f */
[----:B------:R-:W-:-:S02]  /*f7a0*/  ULOP3.LUT UR18, URZ, UR18, URZ, 0x33, !UPT ;  /* 0x000000123f127292 */ /* 0x000fc4000f8e333f */
[----:B------:R-:W-:Y:S02]  /*f7b0*/  ULOP3.LUT UR20, UR20, UR11, URZ, 0xfc, !UPT ;  /* 0x0000000b14147292 */ /* 0x000fe4000f8efc3f */
[----:B------:R-:W-:Y:S02]  /*f7c0*/  UIADD3 UR21, UR25, UR21, URZ ;  /* 0x0000001519157290 */ /* 0x000fe4000fffe03f */
[----:B------:R-:W-:Y:S02]  /*f7d0*/  USHF.L.U32 UR22, UR22, UR10, URZ ;  /* 0x0000000a16167299 */ /* 0x000fe4000800063f */
[----:B------:R-:W-:Y:S01]  /*f7e0*/  UIADD3 UR31, UR19, 0x1, URZ ;  /* 0x00000001131f7890 */ /* 0x000fe2000fffe03f */
[----:B------:R-:W-:-:S11]  /*f7f0*/  ULDC.64 UR32, c[0x0][0x198] ;  /* 0x0000660000207ab9 */ /* 0x000fd60000000a00 */
.L_x_315:
[----:B------:R-:W-:-:S03]  /*f800*/  UMOV UR8, 0xffffffff ;  /* 0xffffffff00087882 */ /* 0x000fc60000000000 */
[----:B------:R-:W-:Y:S05]  /*f810*/  BRA.DIV UR8, `(.L_x_305) ;  /* 0x0000001608d87947 */ /* 0x000fea000b800000 */
[----:B------:R-:W-:-:S13]  /*f820*/  ELECT P0, URZ, PT ;  /* 0x00000000003f782f */ /* 0x000fda0003800000 */
.L_x_340:
[----:B------:R-:W0:Y:S01]  /*f830*/  LDC R2, c[0x0][0x28c] ;  /* 0x0000a300ff027b82 */ /* 0x000e220000000800 */
[----:B------:R-:W-:Y:S01]  /*f840*/  BSSY B1, `(.L_x_306) ;  /* 0x000003d000017945 */ /* 0x000fe20003800000 */
[----:B0-----:R-:W-:-:S13]  /*f850*/  ISETP.LT.OR P0, PT, R2, 0x1, !P0 ;  /* 0x000000010200780c */ /* 0x001fda0004701670 */
[----:B------:R-:W-:Y:S05]  /*f860*/  @P0 BRA `(.L_x_307) ;  /* 0x0000000000e80947 */ /* 0x000fea0003800000 */
[----:B------:R-:W-:Y:S01]  /*f870*/  LEA R5, R5, UR30, 0x2 ;  /* 0x0000001e05057c11 */ /* 0x000fe2000f8e10ff */
[----:B------:R-:W-:Y:S01]  /*f880*/  IMAD.MOV.U32 R13, RZ, RZ, RZ ;  /* 0x000000ffff0d7224 */ /* 0x000fe200078e00ff */
[----:B------:R-:W-:Y:S01]  /*f890*/  LEA R7, R7, UR6, 0x7 ;  /* 0x0000000607077c11 */ /* 0x000fe2000f8e38ff */
[----:B------:R-:W-:Y:S02]  /*f8a0*/  IMAD.U32 R14, RZ, RZ, UR31 ;  /* 0x0000001fff0e7e24 */ /* 0x000fe4000f8e00ff */
[----:B------:R-:W-:Y:S02]  /*f8b0*/  IMAD.MOV.U32 R2, RZ, RZ, R0 ;  /* 0x000000ffff027224 */ /* 0x000fe400078e0000 */
[----:B------:R-:W-:Y:S02]  /*f8c0*/  IMAD.MOV.U32 R3, RZ, RZ, R8 ;  /* 0x000000ffff037224 */ /* 0x000fe400078e0008 */
[----:B------:R-:W-:-:S07]  /*f8d0*/  IMAD.SHL.U32 R10, R5, 0x40, RZ ;  /* 0x00000040050a7824 */ /* 0x000fce00078e00ff */
.L_x_310:
[----:B------:R-:W0:Y:S01]  /*f8e0*/  S2R R5, SR_CgaCtaId ;  /* 0x0000000000057919 */ /* 0x000e220000008800 */
[----:B------:R-:W-:Y:S01]  /*f8f0*/  MOV R4, 0x400 ;  /* 0x0000040000047802 */ /* 0x000fe20000000f00 */
[----:B------:R-:W1:Y:S03]  /*f900*/  S2R R15, SR_TID.X ;  /* 0x00000000000f7919 */ /* 0x000e660000002100 */
[----:B0-----:R-:W-:Y:S02]  /*f910*/  LEA R12, R5, R4, 0x18 ;  /* 0x00000004050c7211 */ /* 0x001fe400078ec0ff */
[----:B------:R-:W-:Y:S02]  /*f920*/  SHF.L.U32 R4, R2, 0x1f, RZ ;  /* 0x0000001f02047819 */ /* 0x000fe400000006ff */
[----:B-1----:R-:W-:Y:S01]  /*f930*/  LOP3.LUT P1, RZ, R15, 0x7f, RZ, 0xc0, !PT ;  /* 0x0000007f0fff7812 */ /* 0x002fe2000782c0ff */
[----:B------:R-:W-:-:S04]  /*f940*/  IMAD R11, R3, 0x8, R12 ;  /* 0x00000008030b7824 */ /* 0x000fc800078e020c */
[----:B------:R-:W0:Y:S08]  /*f950*/  SYNCS.PHASECHK.TRANS64.TRYWAIT P0, [R11+URZ+0x90], R4 ;  /* 0x000090040b0075a7 */ /* 0x000e30000800017f */
[----:B------:R-:W1:Y:S01]  /*f960*/  @!P1 LDC R5, c[0x0][0x500] ;  /* 0x00014000ff059b82 */ /* 0x000e620000000800 */
[----:B0-----:R-:W-:Y:S05]  /*f970*/  @!P0 BRA `(.L_x_308) ;  /* 0x0000001400a08947 */ /* 0x001fea0003800000 */
.L_x_341:
[----:B------:R-:W-:Y:S01]  /*f980*/  UPRMT UR8, UR29, 0x9910, URZ ;  /* 0x000099101d087896 */ /* 0x000fe2000800003f */
[----:B-1----:R1:W-:Y:S03]  /*f990*/  @!P1 SYNCS.ARRIVE.TRANS64 RZ, [R11+URZ], R5 ;  /* 0x000000050bff99a7 */ /* 0x0023e6000800003f */
[----:B------:R-:W-:-:S06]  /*f9a0*/  UISETP.NE.AND UP0, UPT, UR8, 0x2, UPT ;  /* 0x000000020800788c */ /* 0x000fcc000bf05270 */
[----:B------:R-:W-:-:S13]  /*f9b0*/  PLOP3.LUT P0, PT, PT, PT, UP0, 0x80, 0x0 ;  /* 0x000000000000781c */ /* 0x000fda0003f0f008 */
[----:B-1----:R-:W-:Y:S05]  /*f9c0*/  @P0 BRA `(.L_x_309) ;  /* 0x0000000000040947 */ /* 0x002fea0003800000 */
[----:B------:R-:W-:Y:S01]  /*f9d0*/  BPT.TRAP 0x1 ;  /* 0x000000040000795c */ /* 0x000fe20000300000 */
.L_x_309:
[C---:B0-----:R-:W-:Y:S01]  /*f9e0*/  LEA R4, R3.reuse, UR30, 0x2 ;  /* 0x0000001e03047c11 */ /* 0x041fe2000f8e10ff */
[----:B------:R-:W-:Y:S01]  /*f9f0*/  VIADD R14, R14, 0xffffffff ;  /* 0xffffffff0e0e7836 */ /* 0x000fe20000000000 */
[----:B------:R-:W-:Y:S01]  /*fa00*/  R2UR UR11, R3 ;  /* 0x00000000030b72ca */ /* 0x000fe200000e0000 */
[----:B------:R-:W-:Y:S01]  /*fa10*/  UIADD3 UR14, UP0, UR32, 0xf0, URZ ;  /* 0x000000f0200e7890 */ /* 0x000fe2000ff1e03f */
[----:B------:R-:W-:Y:S01]  /*fa20*/  R2UR UR26, R12 ;  /* 0x000000000c1a72ca */ /* 0x000fe200000e0000 */
[----:B------:R-:W-:Y:S01]  /*fa30*/  IMAD.U32 R4, R4, 0x800, R12 ;  /* 0x0000080004047824 */ /* 0x000fe200078e000c */
[----:B------:R-:W-:Y:S01]  /*fa40*/  R2UR UR27, R10 ;  /* 0x000000000a1b72ca */ /* 0x000fe200000e0000 */
[----:B------:R-:W-:Y:S01]  /*fa50*/  UIADD3 UR34, UP1, UR32, 0x1f0, URZ ;  /* 0x000001f020227890 */ /* 0x000fe2000ff3e03f */
[----:B------:R-:W-:Y:S01]  /*fa60*/  R2UR UR9, R11 ;  /* 0x000000000b0972ca */ /* 0x000fe200000e0000 */
[----:B------:R-:W-:Y:S01]  /*fa70*/  UIADD3.X UR15, URZ, UR33, URZ, UP0, !UPT ;  /* 0x000000213f0f7290 */ /* 0x000fe200087fe43f */
[----:B------:R-:W-:Y:S01]  /*fa80*/  R2UR UR8, R4 ;  /* 0x00000000040872ca */ /* 0x000fe200000e0000 */
[----:B------:R-:W-:Y:S01]  /*fa90*/  UPRMT UR23, URZ, 0x5410, UR22 ;  /* 0x000054103f177896 */ /* 0x000fe20008000016 */
[----:B------:R-:W-:Y:S01]  /*faa0*/  R2UR UR10, R13 ;  /* 0x000000000d0a72ca */ /* 0x000fe200000e0000 */
[----:B------:R-:W-:Y:S01]  /*fab0*/  VIADD R3, R3, 0x1 ;  /* 0x0000000103037836 */ /* 0x000fe20000000000 */
[----:B------:R-:W-:Y:S01]  /*fac0*/  R2UR UR12, R6 ;  /* 0x00000000060c72ca */ /* 0x000fe200000e0000 */
[----:B------:R-:W-:Y:S01]  /*fad0*/  ULEA UR11, UR11, UR7, 0xc ;  /* 0x000000070b0b7291 */ /* 0x000fe2000f8e603f */
[----:B------:R-:W-:Y:S01]  /*fae0*/  R2UR UR28, R7 ;  /* 0x00000000071c72ca */ /* 0x000fe200000e0000 */
[----:B------:R-:W-:Y:S01]  /*faf0*/  UPRMT UR36, URZ, 0x5410, UR20 ;  /* 0x000054103f247896 */ /* 0x000fe20008000014 */
[----:B------:R-:W-:Y:S01]  /*fb00*/  ISETP.GT.AND P1, PT, R14, 0x1, PT ;  /* 0x000000010e00780c */ /* 0x000fe20003f24270 */
[----:B------:R-:W-:Y:S01]  /*fb10*/  UIADD3 UR26, UR26, 0x24200, UR11 ;  /* 0x000242001a1a7890 */ /* 0x000fe2000fffe00b */
[----:B------:R-:W-:Y:S01]  /*fb20*/  ISETP.NE.AND P0, PT, R3, 0x12, PT ;  /* 0x000000120300780c */ /* 0x000fe20003f05270 */
[----:B------:R-:W-:Y:S01]  /*fb30*/  UIADD3.X UR35, URZ, UR33, URZ, UP1, !UPT ;  /* 0x000000213f237290 */ /* 0x000fe20008ffe43f */
[----:B------:R-:W-:Y:S01]  /*fb40*/  VIADD R13, R13, 0x20 ;  /* 0x000000200d0d7836 */ /* 0x000fe20000000000 */
[----:B------:R-:W-:Y:S01]  /*fb50*/  UIADD3 UR8, UR8, 0x200, URZ ;  /* 0x0000020008087890 */ /* 0x000fe2000fffe03f */
[----:B------:R-:W-:Y:S01]  /*fb60*/  SEL R5, RZ, 0x1, P0 ;  /* 0x00000001ff057807 */ /* 0x000fe20000000000 */
[----:B------:R-:W-:Y:S01]  /*fb70*/  UMOV UR16, 0x0 ;  /* 0x0000000000107882 */ /* 0x000fe20000000000 */
[----:B------:R-:W-:Y:S01]  /*fb80*/  UMOV UR17, 0x10000000 ;  /* 0x1000000000117882 */ /* 0x000fe20000000000 */
[----:B------:R-:W-:Y:S01]  /*fb90*/  UMOV UR11, UR27 ;  /* 0x0000001b000b7c82 */ /* 0x000fe20008000000 */
[----:B------:R-:W-:-:S02]  /*fba0*/  LOP3.LUT R2, R2, R5, RZ, 0x3c, !PT ;  /* 0x0000000502027212 */ /* 0x000fc400078e3cff */
[----:B------:R-:W-:Y:S02]  /*fbb0*/  SEL R3, R3, RZ, P0 ;  /* 0x000000ff03037207 */ /* 0x000fe40000000000 */
[----:B------:R0:W-:Y:S02]  /*fbc0*/  UTMALDG.3D.MULTICAST [UR8], [UR14], UR23, desc[UR16] ;  /* 0x000010080e0073b4 */ /* 0x0001e40008011817 */
[----:B0-----:R-:W-:Y:S01]  /*fbd0*/  UMOV UR8, UR26 ;  /* 0x0000001a00087c82 */ /* 0x001fe20008000000 */
[----:B------:R-:W-:Y:S02]  /*fbe0*/  UMOV UR11, UR28 ;  /* 0x0000001c000b7c82 */ /* 0x000fe40008000000 */
[----:B------:R0:W-:Y:S02]  /*fbf0*/  UTMALDG.3D.MULTICAST [UR8], [UR34], UR36, desc[UR16] ;  /* 0x00001008220073b4 */ /* 0x0001e40008011824 */
[----:B0-----:R-:W-:Y:S05]  /*fc00*/  @P1 BRA `(.L_x_310) ;  /* 0xfffffffc00341947 */ /* 0x001fea000383ffff */
.L_x_307:
[----:B------:R-:W-:Y:S05]  /*fc10*/  BSYNC B1 ;  /* 0x0000000000017941 */ /* 0x000fea0003800000 */
.L_x_306:
[----:B------:R-:W2:Y:S01]  /*fc20*/  LDL.LU R15, [R1+0x80] ;  /* 0x00008000010f7983 */ /* 0x000ea20000300800 */
[----:B------:R-:W-:Y:S01]  /*fc30*/  LOP3.LUT P1, RZ, R9, 0xff, RZ, 0xc0, !PT ;  /* 0x000000ff09ff7812 */ /* 0x000fe2000782c0ff */
[----:B------:R-:W-:Y:S01]  /*fc40*/  VIADD R8, R8, UR19 ;  /* 0x0000001308087c36 */ /* 0x000fe20008000000 */
[----:B------:R-:W-:Y:S01]  /*fc50*/  ULDC.64 UR8, c[0x0][0x650] ;  /* 0x0001940000087ab9 */ /* 0x000fe20000000a00 */
[----:B------:R-:W3:Y:S01]  /*fc60*/  LDL.LU R12, [R1+0x84] ;  /* 0x00008400010c7983 */ /* 0x000ee20000300800 */
[----:B------:R-:W-:Y:S01]  /*fc70*/  IMAD.U32 R5, RZ, RZ, UR19 ;  /* 0x00000013ff057e24 */ /* 0x000fe2000f8e00ff */
[----:B------:R-:W-:Y:S01]  /*fc80*/  UISETP.GE.U32.AND UP0, UPT, UR19, 0x12, UPT ;  /* 0x000000121300788c */ /* 0x000fe2000bf06070 */
[----:B------:R-:W-:Y:S01]  /*fc90*/  ISETP.GT.U32.AND P0, PT, R8, 0x11, PT ;  /* 0x000000110800780c */ /* 0x000fe20003f04070 */
[----:B------:R-:W-:Y:S01]  /*fca0*/  BSSY B1, `(.L_x_311) ;  /* 0x000006d000017945 */ /* 0x000fe20003800000 */
[----:B------:R-:W-:Y:S01]  /*fcb0*/  IMAD.MOV.U32 R7, RZ, RZ, -0x1 ;  /* 0xffffffffff077424 */ /* 0x000fe200078e00ff */
[----:B------:R-:W-:Y:S01]  /*fcc0*/  PRMT R9, RZ, 0x7610, R9 ;  /* 0x00007610ff097816 */ /* 0x000fe20000000009 */
[----:B------:R-:W-:Y:S01]  /*fcd0*/  IMAD.MOV.U32 R6, RZ, RZ, -0x1 ;  /* 0xffffffffff067424 */ /* 0x000fe200078e00ff */
[----:B------:R-:W-:-:S02]  /*fce0*/  ISETP.LT.U32.AND P0, PT, R5, 0x12, P0 ;  /* 0x000000120500780c */ /* 0x000fc40000701070 */
[----:B------:R-:W0:Y:S01]  /*fcf0*/  @P1 S2R R3, SR_CgaCtaId ;  /* 0x0000000000031919 */ /* 0x000e220000008800 */
[----:B------:R-:W-:Y:S02]  /*fd00*/  @P1 MOV R2, 0x400 ;  /* 0x0000040000021802 */ /* 0x000fe40000000f00 */
[----:B------:R-:W-:Y:S02]  /*fd10*/  PLOP3.LUT P2, PT, PT, PT, UP0, 0x80, 0x0 ;  /* 0x000000000000781c */ /* 0x000fe40003f4f008 */
[----:B0-----:R-:W-:Y:S01]  /*fd20*/  @P1 LEA R4, R3, R2, 0x18 ;  /* 0x0000000203041211 */ /* 0x001fe200078ec0ff */
[----:B------:R-:W-:-:S03]  /*fd30*/  IMAD.WIDE.U32 R2, R8, 0x38e38e39, RZ ;  /* 0x38e38e3908027825 */ /* 0x000fc600078e00ff */
[----:B------:R0:W-:Y:S02]  /*fd40*/  @P1 SYNCS.ARRIVE.TRANS64.A1T0 RZ, [R4+URZ+0x138], RZ ;  /* 0x000138ff04ff19a7 */ /* 0x0001e4000810003f */
[----:B------:R-:W-:Y:S02]  /*fd50*/  SHF.R.U32.HI R5, RZ, 0x2, R3 ;  /* 0x00000002ff057819 */ /* 0x000fe40000011603 */
[----:B------:R-:W-:Y:S02]  /*fd60*/  SEL R3, RZ, 0x1, !P0 ;  /* 0x00000001ff037807 */ /* 0x000fe40004000000 */
[----:B------:R-:W-:Y:S01]  /*fd70*/  PRMT R2, RZ, 0x7610, R2 ;  /* 0x00007610ff027816 */ /* 0x000fe20000000002 */
[----:B------:R-:W-:Y:S01]  /*fd80*/  IMAD R8, R5, -0x12, R8 ;  /* 0xffffffee05087824 */ /* 0x000fe200078e0208 */
[----:B------:R-:W-:-:S04]  /*fd90*/  LOP3.LUT R0, R0, R3, RZ, 0x3c, !PT ;  /* 0x0000000300007212 */ /* 0x000fc800078e3cff */
[----:B------:R-:W-:Y:S01]  /*fda0*/  @P2 LOP3.LUT R0, R0, 0x1, R5, 0x78, !PT ;  /* 0x0000000100002812 */ /* 0x000fe200078e7805 */
[----:B------:R-:W-:Y:S01]  /*fdb0*/  IMAD.MOV.U32 R5, RZ, RZ, -0x1 ;  /* 0xffffffffff057424 */ /* 0x000fe200078e00ff */
[----:B---3--:R-:W-:-:S04]  /*fdc0*/  IADD3 R12, P1, R12, UR24, RZ ;  /* 0x000000180c0c7c10 */ /* 0x008fc8000ff3e0ff */
[----:B--2---:R-:W-:Y:S01]  /*fdd0*/  IADD3.X R15, R15, UR21, RZ, P1, !PT ;  /* 0x000000150f0f7c10 */ /* 0x004fe20008ffe4ff */
[----:B------:R0:W-:Y:S01]  /*fde0*/  STL [R1+0x84], R12 ;  /* 0x0000840c01007387 */ /* 0x0001e20000100800 */
[----:B------:R-:W-:-:S03]  /*fdf0*/  ISETP.GE.U32.AND P0, PT, R12, UR8, PT ;  /* 0x000000080c007c0c */ /* 0x000fc6000bf06070 */
[----:B------:R0:W-:Y:S01]  /*fe00*/  STL [R1+0x80], R15 ;  /* 0x0000800f01007387 */ /* 0x0001e20000100800 */
[----:B------:R-:W-:-:S13]  /*fe10*/  ISETP.GE.U32.AND.EX P0, PT, R15, UR9, PT, P0 ;  /* 0x000000090f007c0c */ /* 0x000fda000bf06100 */
[----:B0-----:R-:W-:Y:S05]  /*fe20*/  @P0 BRA `(.L_x_312) ;  /* 0x0000000400500947 */ /* 0x001fea0003800000 */
[----:B------:R-:W-:Y:S01]  /*fe30*/  ULDC.64 UR8, c[0x0][0x628] ;  /* 0x00018a0000087ab9 */ /* 0x000fe20000000a00 */
[----:B------:R-:W0:Y:S01]  /*fe40*/  S2R R11, SR_CTAID.X ;  /* 0x00000000000b7919 */ /* 0x000e220000002500 */
[----:B------:R-:W-:Y:S01]  /*fe50*/  ISETP.NE.U32.AND P0, PT, RZ, UR8, PT ;  /* 0x00000008ff007c0c */ /* 0x000fe2000bf05070 */
[----:B------:R-:W-:Y:S01]  /*fe60*/  ULDC UR11, c[0x0][0x630] ;  /* 0x00018c00000b7ab9 */ /* 0x000fe20000000800 */
[----:B------:R-:W-:Y:S01]  /*fe70*/  IMAD.MOV.U32 R2, RZ, RZ, R12 ;  /* 0x000000ffff027224 */ /* 0x000fe200078e000c */
[----:B------:R-:W1:Y:S01]  /*fe80*/  S2R R10, SR_CTAID.Y ;  /* 0x00000000000a7919 */ /* 0x000e620000002600 */
[----:B------:R-:W-:Y:S01]  /*fe90*/  ISETP.NE.AND.EX P0, PT, RZ, UR9, PT, P0 ;  /* 0x00000009ff007c0c */ /* 0x000fe2000bf05300 */
[----:B------:R-:W-:-:S12]  /*fea0*/  IMAD.MOV.U32 R3, RZ, RZ, R15 ;  /* 0x000000ffff037224 */ /* 0x000fd800078e000f */
[----:B------:R-:W-:Y:S05]  /*feb0*/  @!P0 BRA `(.L_x_313) ;  /* 0x0000000000288947 */ /* 0x000fea0003800000 */
[----:B------:R-:W-:Y:S02]  /*fec0*/  ULDC UR10, c[0x0][0x634] ;  /* 0x00018d00000a7ab9 */ /* 0x000fe40000000800 */
[----:B------:R-:W-:-:S05]  /*fed0*/  IADD3 R7, P0, R12, UR10, RZ ;  /* 0x0000000a0c077c10 */ /* 0x000fca000ff1e0ff */
[----:B------:R-:W-:-:S04]  /*fee0*/  IMAD.X R13, RZ, RZ, R15, P0 ;  /* 0x000000ffff0d7224 */ /* 0x000fc800000e060f */
[----:B------:R-:W-:-:S04]  /*fef0*/  IMAD.WIDE.U32 R4, R13, UR8, RZ ;  /* 0x000000080d047c25 */ /* 0x000fc8000f8e00ff */
[----:B------:R-:W-:-:S04]  /*ff00*/  IMAD.WIDE.U32 R4, P0, R7, UR9, R4 ;  /* 0x0000000907047c25 */ /* 0x000fc8000f800004 */
[----:B------:R-:W-:-:S04]  /*ff10*/  IMAD.WIDE.U32 R6, R7, UR8, RZ ;  /* 0x0000000807067c25 */ /* 0x000fc8000f8e00ff */
[----:B------:R-:W-:Y:S01]  /*ff20*/  IMAD.X R3, RZ, RZ, RZ, P0 ;  /* 0x000000ffff037224 */ /* 0x000fe200000e06ff */
[----:B------:R-:W-:Y:S01]  /*ff30*/  IADD3 RZ, P0, R7, R4, RZ ;  /* 0x0000000407ff7210 */ /* 0x000fe20007f1e0ff */
[----:B------:R-:W-:-:S04]  /*ff40*/  IMAD.MOV.U32 R2, RZ, RZ, R5 ;  /* 0x000000ffff027224 */ /* 0x000fc800078e0005 */
[----:B------:R-:W-:-:S08]  /*ff50*/  IMAD.WIDE.U32.X R2, R13, UR9, R2, P0 ;  /* 0x000000090d027c25 */ /* 0x000fd000080e0402 */
.L_x_313:
[--C-:B------:R-:W-:Y:S01]  /*ff60*/  SHF.R.U64 R6, R2, UR11, R3.reuse ;  /* 0x0000000b02067c19 */ /* 0x100fe20008001203 */
[----:B------:R-:W-:Y:S01]  /*ff70*/  ULDC.64 UR8, c[0x0][0x620] ;  /* 0x0001880000087ab9 */ /* 0x000fe20000000a00 */
[----:B------:R-:W-:Y:S01]  /*ff80*/  SHF.R.U32.HI R2, RZ, UR11, R3 ;  /* 0x0000000bff027c19 */ /* 0x000fe20008011603 */
[----:B------:R-:W-:Y:S01]  /*ff90*/  IMAD.MOV.U32 R3, RZ, RZ, R15 ;  /* 0x000000ffff037224 */ /* 0x000fe200078e000f */
[----:B------:R-:W-:Y:S01]  /*ffa0*/  IADD3 R5, P0, RZ, -R6, RZ ;  /* 0x80000006ff057210 */ /* 0x000fe20007f1e0ff */
[----:B------:R-:W2:Y:S01]  /*ffb0*/  LDC R16, c[0x0][0x144] ;  /* 0x00005100ff107b82 */ /* 0x000ea20000000800 */
[----:B0-----:R-:W-:Y:S01]  /*ffc0*/  I2FP.F32.U32 R7, R11 ;  /* 0x0000000b00077245 */ /* 0x001fe20000201000 */
[----:B------:R-:W-:Y:S01]  /*ffd0*/  ULDC.64 UR14, c[0x0][0x640] ;  /* 0x00019000000e7ab9 */ /* 0x000fe20000000a00 */
[----:B------:R-:W-:Y:S01]  /*ffe0*/  ULDC UR10, c[0x0][0x608] ;  /* 0x00018200000a7ab9 */ /* 0x000fe20000000800 */
[----:B------:R-:W-:Y:S01]  /*fff0*/  IMAD.X R2, RZ, RZ, ~R2, P0 ;  /* 0x000000ffff027224 */ /* 0x000fe200000e0e02 */
[----:B------:R-:W-:-:S03]  /*10000*/  ISETP.NE.U32.AND P0, PT, RZ, UR14, PT ;  /* 0x0000000eff007c0c */ /* 0x000fc6000bf05070 */
[----:B------:R-:W-:Y:S01]  /*10010*/  IMAD R4, R2, UR8, RZ ;  /* 0x0000000802047c24 */ /* 0x000fe2000f8e02ff */
[----:B------:R-:W0:Y:S01]  /*10020*/  LDC R13, c[0x0][0x148] ;  /* 0x00005200ff0d7b82 */ /* 0x000e220000000800 */
[----:B------:R-:W-:Y:S01]  /*10030*/  IMAD.MOV.U32 R2, RZ, RZ, R12 ;  /* 0x000000ffff027224 */ /* 0x000fe200078e000c */
[----:B------:R-:W-:-:S03]  /*10040*/  ISETP.NE.AND.EX P0, PT, RZ, UR15, PT, P0 ;  /* 0x0000000fff007c0c */ /* 0x000fc6000bf05300 */
[----:B------:R-:W-:Y:S01]  /*10050*/  IMAD.WIDE.U32 R2, R5, UR8, R2 ;  /* 0x0000000805027c25 */ /* 0x000fe2000f8e0002 */
[----:B------:R-:W-:-:S03]  /*10060*/  ULDC UR8, c[0x0][0x150] ;  /* 0x0000540000087ab9 */ /* 0x000fc60000000800 */
[----:B------:R-:W-:Y:S02]  /*10070*/  IMAD R5, R5, UR9, R4 ;  /* 0x0000000905057c24 */ /* 0x000fe4000f8e0204 */
[----:B------:R-:W-:Y:S01]  /*10080*/  FMUL R4, R7, UR8 ;  /* 0x0000000807047c20 */ /* 0x000fe20008400000 */
[----:B------:R-:W-:Y:S01]  /*10090*/  ULDC UR8, c[0x0][0x618] ;  /* 0x0001860000087ab9 */ /* 0x000fe20000000800 */
[----:B------:R-:W-:Y:S01]  /*100a0*/  ULDC UR9, c[0x0][0x154] ;  /* 0x0000550000097ab9 */ /* 0x000fe20000000800 */
[----:B------:R-:W-:-:S03]  /*100b0*/  IMAD.IADD R3, R3, 0x1, R5 ;  /* 0x0000000103037824 */ /* 0x000fc600078e0205 */
[----:B------:R-:W3:Y:S02]  /*100c0*/  F2I.U32.TRUNC.NTZ R4, R4 ;  /* 0x0000000400047305 */ /* 0x000ee4000020f000 */
[----:B------:R-:W-:Y:S02]  /*100d0*/  SHF.R.U64 R7, R2, UR8, R3 ;  /* 0x0000000802077c19 */ /* 0x000fe40008001203 */
[----:B-1----:R-:W-:-:S05]  /*100e0*/  I2FP.F32.U32 R2, R10 ;  /* 0x0000000a00027245 */ /* 0x002fca0000201000 */
[----:B------:R-:W-:Y:S01]  /*100f0*/  FMUL R5, R2, UR9 ;  /* 0x0000000902057c20 */ /* 0x000fe20008400000 */
[----:B------:R-:W-:Y:S01]  /*10100*/  SHF.R.U32.HI R2, RZ, UR8, R3 ;  /* 0x00000008ff027c19 */ /* 0x000fe20008011603 */
[----:B------:R-:W-:Y:S02]  /*10110*/  ULDC UR8, c[0x0][0x658] ;  /* 0x0001960000087ab9 */ /* 0x000fe40000000800 */
[----:B------:R1:W4:Y:S01]  /*10120*/  F2I.U32.TRUNC.NTZ R15, R5 ;  /* 0x00000005000f7305 */ /* 0x000322000020f000 */
[--C-:B------:R-:W-:Y:S02]  /*10130*/  SHF.R.U64 R14, R7, UR10, R2.reuse ;  /* 0x0000000a070e7c19 */ /* 0x100fe40008001202 */
[----:B------:R-:W-:Y:S01]  /*10140*/  SHF.R.U32.HI R3, RZ, UR10, R2 ;  /* 0x0000000aff037c19 */ /* 0x000fe20008011602 */
[----:B---3--:R-:W-:-:S03]  /*10150*/  IMAD.MOV R2, RZ, RZ, -R4 ;  /* 0x000000ffff027224 */ /* 0x008fc600078e0a04 */
[----:B------:R-:W-:Y:S01]  /*10160*/  SHF.R.U64 R12, R14, UR8, R3 ;  /* 0x000000080e0c7c19 */ /* 0x000fe20008001203 */
[----:B--2---:R-:W-:Y:S01]  /*10170*/  IMAD R17, R16, R2, R11 ;  /* 0x0000000210117224 */ /* 0x004fe200078e020b */
[----:B------:R-:W-:-:S03]  /*10180*/  SHF.R.U32.HI R4, RZ, UR8, R3 ;  /* 0x00000008ff047c19 */ /* 0x000fc60008011603 */
[----:B------:R-:W-:Y:S02]  /*10190*/  IMAD.MOV.U32 R2, RZ, RZ, R12 ;  /* 0x000000ffff027224 */ /* 0x000fe400078e000c */
[----:B------:R-:W-:Y:S01]  /*101a0*/  IMAD.MOV.U32 R3, RZ, RZ, R4 ;  /* 0x000000ffff037224 */ /* 0x000fe200078e0004 */
[----:B-1--4-:R-:W-:Y:S06]  /*101b0*/  @!P0 BRA `(.L_x_314) ;  /* 0x0000000000288947 */ /* 0x012fec0003800000 */
[----:B------:R-:W-:Y:S02]  /*101c0*/  ULDC UR8, c[0x0][0x64c] ;  /* 0x0001930000087ab9 */ /* 0x000fe40000000800 */
[----:B------:R-:W-:-:S05]  /*101d0*/  IADD3 R3, P0, R12, UR8, RZ ;  /* 0x000000080c037c10 */ /* 0x000fca000ff1e0ff */
[----:B------:R-:W-:-:S04]  /*101e0*/  IMAD.X R11, RZ, RZ, R4, P0 ;  /* 0x000000ffff0b7224 */ /* 0x000fc800000e0604 */
[----:B------:R-:W-:-:S04]  /*101f0*/  IMAD.WIDE.U32 R4, R11, UR14, RZ ;  /* 0x0000000e0b047c25 */ /* 0x000fc8000f8e00ff */
[----:B------:R-:W-:-:S04]  /*10200*/  IMAD.WIDE.U32 R4, P0, R3, UR15, R4 ;  /* 0x0000000f03047c25 */ /* 0x000fc8000f800004 */
[----:B------:R-:W-:-:S04]  /*10210*/  IMAD.WIDE.U32 R2, R3, UR14, RZ ;  /* 0x0000000e03027c25 */ /* 0x000fc8000f8e00ff */
[----:B------:R-:W-:Y:S01]  /*10220*/  IMAD.MOV.U32 R2, RZ, RZ, R5 ;  /* 0x000000ffff027224 */ /* 0x000fe200078e0005 */
[----:B------:R-:W-:Y:S01]  /*10230*/  IADD3 RZ, P1, R3, R4, RZ ;  /* 0x0000000403ff7210 */ /* 0x000fe20007f3e0ff */
[----:B------:R-:W-:-:S04]  /*10240*/  IMAD.X R3, RZ, RZ, RZ, P0 ;  /* 0x000000ffff037224 */ /* 0x000fc800000e06ff */
[----:B------:R-:W-:-:S08]  /*10250*/  IMAD.WIDE.U32.X R2, R11, UR15, R2, P1 ;  /* 0x0000000f0b027c25 */ /* 0x000fd000088e0402 */
.L_x_314:
[----:B------:R-:W-:Y:S01]  /*10260*/  ULDC UR8, c[0x0][0x648] ;  /* 0x0001920000087ab9 */ /* 0x000fe20000000800 */
[----:B------:R-:W-:Y:S01]  /*10270*/  IMAD.MOV R15, RZ, RZ, -R15 ;  /* 0x000000ffff0f7224 */ /* 0x000fe200078e0a0f */
[----:B------:R-:W-:Y:S01]  /*10280*/  SHF.R.U64 R3, R2, UR8, R3 ;  /* 0x0000000802037c19 */ /* 0x000fe20008001203 */
[----:B------:R-:W-:Y:S01]  /*10290*/  ULDC UR8, c[0x0][0x638] ;  /* 0x00018e0000087ab9 */ /* 0x000fe20000000800 */
[----:B------:R-:W-:Y:S01]  /*102a0*/  LOP3.LUT R2, R14, UR18, RZ, 0xc0, !PT ;  /* 0x000000120e027c12 */ /* 0x000fe2000f8ec0ff */
[----:B0-----:R-:W-:Y:S01]  /*102b0*/  @P4 IMAD R17, R13, R15, R10 ;  /* 0x0000000f0d114224 */ /* 0x001fe200078e020a */
[----:B------:R-:W-:Y:S01]  /*102c0*/  LOP3.LUT R7, R7, UR4, RZ, 0xc0, !PT ;  /* 0x0000000407077c12 */ /* 0x000fe2000f8ec0ff */
[----:B------:R-:W-:Y:S01]  /*102d0*/  IMAD.MOV R5, RZ, RZ, -R3 ;  /* 0x000000ffff057224 */ /* 0x000fe200078e0a03 */
[----:B------:R-:W-:Y:S01]  /*102e0*/  ULDC UR9, c[0x0][0x610] ;  /* 0x0001840000097ab9 */ /* 0x000fe20000000800 */
[----:B------:R-:W-:Y:S02]  /*102f0*/  IMAD R2, R3, UR5, R2 ;  /* 0x0000000503027c24 */ /* 0x000fe4000f8e0202 */
[----:B------:R-:W-:Y:S01]  /*10300*/  IMAD R12, R5, UR8, R12 ;  /* 0x00000008050c7c24 */ /* 0x000fe2000f8e020c */
[----:B------:R-:W-:Y:S01]  /*10310*/  ULDC UR8, c[0x0][0x600] ;  /* 0x0001800000087ab9 */ /* 0x000fe20000000800 */
[----:B------:R-:W-:-:S02]  /*10320*/  IMAD R5, R2, UR9, R17 ;  /* 0x0000000902057c24 */ /* 0x000fc4000f8e0211 */
[----:B------:R-:W-:Y:S02]  /*10330*/  IMAD R12, R12, UR8, R7 ;  /* 0x000000080c0c7c24 */ /* 0x000fe4000f8e0207 */
[----:B------:R-:W-:-:S03]  /*10340*/  IMAD.MOV.U32 R2, RZ, RZ, 0x1 ;  /* 0x00000001ff027424 */ /* 0x000fc600078e00ff */
[----:B------:R-:W-:Y:S02]  /*10350*/  SEL R7, R12, R5, !P4 ;  /* 0x000000050c077207 */ /* 0x000fe40006000000 */
[----:B------:R-:W-:-:S07]  /*10360*/  SEL R5, R5, R12, !P4 ;  /* 0x0000000c05057207 */ /* 0x000fce0006000000 */
.L_x_312:
[----:B------:R-:W-:Y:S05]  /*10370*/  BSYNC B1 ;  /* 0x0000000000017941 */ /* 0x000fea0003800000 */
.L_x_311:
[----:B------:R-:W-:-:S13]  /*10380*/  LOP3.LUT P0, RZ, R2, 0xff, RZ, 0xc0, !PT ;  /* 0x000000ff02ff7812 */ /* 0x000fda000780c0ff */
[----:B------:R-:W-:Y:S05]  /*10390*/  @P0 BRA `(.L_x_315) ;  /* 0xfffffff400180947 */ /* 0x000fea000383ffff */
[----:B------:R-:W-:Y:S05]  /*103a0*/  BSYNC B0 ;  /* 0x0000000000007941 */ /* 0x000fea0003800000 */
.L_x_304:
[----:B------:R-:W-:-:S03]  /*103b0*/  UMOV UR8, 0xffffffff ;  /* 0xffffffff00087882 */ /* 0x000fc60000000000 */
[----:B------:R-:W-:Y:S05]  /*103c0*/  BRA.DIV UR8, `(.L_x_316) ;  /* 0x0000000e08207947 */ /* 0x000fea000b800000 */
[----:B------:R-:W-:-:S13]  /*103d0*/  ELECT P0, URZ, PT ;  /* 0x00000000003f782f */ /* 0x000fda0003800000 */
.L_x_344:
[----:B------:R-:W-:Y:S04]  /*103e0*/  BSSY B0, `(.L_x_317) ;  /* 0x00000aa000007945 */ /* 0x000fe80003800000 */
[----:B------:R-:W-:Y:S05]  /*103f0*/  @!P0 BRA `(.L_x_318) ;  /* 0x0000000800a08947 */ /* 0x000fea0003800000 */
[----:B------:R-:W-:-:S04]  /*10400*/  ULOP3.LUT UR8, UR13, 0x2, URZ, 0xfc, !UPT ;  /* 0x000000020d087892 */ /* 0x000fc8000f8efc3f */
[----:B------:R-:W-:-:S06]  /*10410*/  UISETP.NE.AND UP0, UPT, UR8, 0x3, UPT ;  /* 0x000000030800788c */ /* 0x000fcc000bf05270 */
[----:B------:R-:W-:-:S13]  /*10420*/  PLOP3.LUT P0, PT, PT, PT, UP0, 0x80, 0x0 ;  /* 0x000000000000781c */ /* 0x000fda0003f0f008 */
[----:B------:R-:W-:Y:S05]  /*10430*/  @!P0 BRA `(.L_x_319) ;  /* 0x0000000000048947 */ /* 0x000fea0003800000 */
[----:B------:R-:W-:Y:S01]  /*10440*/  BPT.TRAP 0x1 ;  /* 0x000000040000795c */ /* 0x000fe20000300000 */
.L_x_319:
[----:B------:R-:W0:Y:S01]  /*10450*/  S2R R3, SR_CgaCtaId ;  /* 0x0000000000037919 */ /* 0x000e220000008800 */
[----:B------:R-:W-:-:S04]  /*10460*/  MOV R2, 0x400 ;  /* 0x0000040000027802 */ /* 0x000fc80000000f00 */
[----:B0-----:R-:W-:Y:S02]  /*10470*/  LEA R3, R3, R2, 0x18 ;  /* 0x0000000203037211 */ /* 0x001fe400078ec0ff */
[----:B------:R-:W-:-:S03]  /*10480*/  SHF.L.U32 R2, R0, 0x1f, RZ ;  /* 0x0000001f00027819 */ /* 0x000fc600000006ff */
[----:B------:R-:W-:-:S04]  /*10490*/  VIADD R3, R3, 0x90 ;  /* 0x0000009003037836 */ /* 0x000fc80000000000 */
[C---:B------:R-:W-:Y:S02]  /*104a0*/  IMAD R7, R8.reuse, 0x8, R3 ;  /* 0x0000000808077824 */ /* 0x040fe400078e0203 */
[----:B------:R-:W-:Y:S02]  /*104b0*/  VIADD R8, R8, 0x1 ;  /* 0x0000000108087836 */ /* 0x000fe40000000000 */
[----:B------:R-:W0:Y:S03]  /*104c0*/  SYNCS.PHASECHK.TRANS64.TRYWAIT P0, [R7+URZ], R2 ;  /* 0x00000002070075a7 */ /* 0x000e26000800017f */
[----:B------:R-:W-:-:S04]  /*104d0*/  ISETP.NE.AND P1, PT, R8, 0x12, PT ;  /* 0x000000120800780c */ /* 0x000fc80003f25270 */
[----:B------:R-:W-:Y:S02]  /*104e0*/  SEL R5, RZ, 0x1, P1 ;  /* 0x00000001ff057807 */ /* 0x000fe40000800000 */
[----:B------:R-:W-:Y:S02]  /*104f0*/  SEL R8, R8, RZ, P1 ;  /* 0x000000ff08087207 */ /* 0x000fe40000800000 */
[----:B------:R-:W-:-:S03]  /*10500*/  LOP3.LUT R5, R0, R5, RZ, 0x3c, !PT ;  /* 0x0000000500057212 */ /* 0x000fc600078e3cff */
[----:B------:R-:W-:Y:S01]  /*10510*/  IMAD R9, R8, 0x8, R3 ;  /* 0x0000000808097824 */ /* 0x000fe200078e0203 */
[----:B------:R-:W-:Y:S01]  /*10520*/  SHF.L.U32 R4, R5, 0x1f, RZ ;  /* 0x0000001f05047819 */ /* 0x000fe200000006ff */
[----:B0-----:R-:W-:Y:S06]  /*10530*/  @!P0 BRA `(.L_x_320) ;  /* 0x0000000800e48947 */ /* 0x001fec0003800000 */
.L_x_345:
[----:B------:R-:W1:Y:S01]  /*10540*/  SYNCS.PHASECHK.TRANS64.TRYWAIT P0, [R9+URZ], R4 ;  /* 0x00000004090075a7 */ /* 0x000e62000800017f */
[----:B------:R-:W-:-:S05]  /*10550*/  VIADD R0, R8, 0x1 ;  /* 0x0000000108007836 */ /* 0x000fca0000000000 */
[----:B------:R-:W-:-:S04]  /*10560*/  ISETP.NE.AND P1, PT, R0, 0x12, PT ;  /* 0x000000120000780c */ /* 0x000fc80003f25270 */
[----:B0-----:R-:W-:Y:S02]  /*10570*/  SEL R2, RZ, 0x1, P1 ;  /* 0x00000001ff027807 */ /* 0x001fe40000800000 */
[----:B------:R-:W-:Y:S02]  /*10580*/  SEL R0, R0, RZ, P1 ;  /* 0x000000ff00007207 */ /* 0x000fe40000800000 */
[----:B------:R-:W-:-:S03]  /*10590*/  LOP3.LUT R7, R5, R2, RZ, 0x3c, !PT ;  /* 0x0000000205077212 */ /* 0x000fc600078e3cff */
[----:B------:R-:W-:Y:S01]  /*105a0*/  IMAD R6, R0, 0x8, R3 ;  /* 0x0000000800067824 */ /* 0x000fe200078e0203 */
[----:B------:R-:W-:Y:S01]  /*105b0*/  SHF.L.U32 R5, R7, 0x1f, RZ ;  /* 0x0000001f07057819 */ /* 0x000fe200000006ff */
[----:B-1----:R-:W-:Y:S06]  /*105c0*/  @!P0 BRA `(.L_x_321) ;  /* 0x0000000800d48947 */ /* 0x002fec0003800000 */
.L_x_346:
[----:B------:R-:W1:Y:S01]  /*105d0*/  SYNCS.PHASECHK.TRANS64.TRYWAIT P0, [R6+URZ], R5 ;  /* 0x00000005060075a7 */ /* 0x000e62000800017f */
[----:B------:R-:W-:-:S05]  /*105e0*/  VIADD R0, R0, 0x1 ;  /* 0x0000000100007836 */ /* 0x000fca0000000000 */
[----:B------:R-:W-:-:S04]  /*105f0*/  ISETP.NE.AND P1, PT, R0, 0x12, PT ;  /* 0x000000120000780c */ /* 0x000fc80003f25270 */
[----:B------:R-:W-:Y:S02]  /*10600*/  SEL R2, RZ, 0x1, P1 ;  /* 0x00000001ff027807 */ /* 0x000fe40000800000 */
[----:B------:R-:W-:Y:S02]  /*10610*/  SEL R0, R0, RZ, P1 ;  /* 0x000000ff00007207 */ /* 0x000fe40000800000 */
[----:B------:R-:W-:-:S03]  /*10620*/  LOP3.LUT R7, R7, R2, RZ, 0x3c, !PT ;  /* 0x0000000207077212 */ /* 0x000fc600078e3cff */
[----:B0-----:R-:W-:Y:S01]  /*10630*/  IMAD R9, R0, 0x8, R3 ;  /* 0x0000000800097824 */ /* 0x001fe200078e0203 */
[----:B------:R-:W-:Y:S01]  /*10640*/  SHF.L.U32 R4, R7, 0x1f, RZ ;  /* 0x0000001f07047819 */ /* 0x000fe200000006ff */
[----:B-1----:R-:W-:Y:S06]  /*10650*/  @!P0 BRA `(.L_x_322) ;  /* 0x0000000800c48947 */ /* 0x002fec0003800000 */
.L_x_347:
        /* <DEDUP_REMOVED lines=9> */
.L_x_348:
        /* <DEDUP_REMOVED lines=9> */
.L_x_349:
        /* <DEDUP_REMOVED lines=9> */
.L_x_350:
        /* <DEDUP_REMOVED lines=9> */
.L_x_351:
        /* <DEDUP_REMOVED lines=9> */
.L_x_352:
        /* <DEDUP_REMOVED lines=9> */
.L_x_353:
        /* <DEDUP_REMOVED lines=9> */
.L_x_354:
        /* <DEDUP_REMOVED lines=9> */
.L_x_355:
        /* <DEDUP_REMOVED lines=9> */
.L_x_356:
        /* <DEDUP_REMOVED lines=9> */
.L_x_357:
        /* <DEDUP_REMOVED lines=9> */
.L_x_358:
        /* <DEDUP_REMOVED lines=9> */
.L_x_359:
        /* <DEDUP_REMOVED lines=9> */
.L_x_360:
[----:B------:R-:W1:Y:S01]  /*10db0*/  SYNCS.PHASECHK.TRANS64.TRYWAIT P0, [R6+URZ], R5 ;  /* 0x00000005060075a7 */ /* 0x000e62000800017f */
[----:B------:R-:W-:-:S05]  /*10dc0*/  VIADD R0, R0, 0x1 ;  /* 0x0000000100007836 */ /* 0x000fca0000000000 */
[----:B------:R-:W-:-:S04]  /*10dd0*/  ISETP.NE.AND P1, PT, R0, 0x12, PT ;  /* 0x000000120000780c */ /* 0x000fc80003f25270 */
[----:B------:R-:W-:Y:S02]  /*10de0*/  SEL R2, RZ, 0x1, P1 ;  /* 0x00000001ff027807 */ /* 0x000fe40000800000 */
[----:B------:R-:W-:Y:S02]  /*10df0*/  SEL R0, R0, RZ, P1 ;  /* 0x000000ff00007207 */ /* 0x000fe40000800000 */
[----:B------:R-:W-:Y:S01]  /*10e00*/  LOP3.LUT R2, R7, R2, RZ, 0x3c, !PT ;  /* 0x0000000207027212 */ /* 0x000fe200078e3cff */
[----:B-1----:R-:W-:Y:S06]  /*10e10*/  @!P0 BRA `(.L_x_336) ;  /* 0x0000000400ec8947 */ /* 0x002fec0003800000 */
.L_x_361:
[----:B------:R-:W-:Y:S01]  /*10e20*/  IMAD R3, R0, 0x8, R3 ;  /* 0x0000000800037824 */ /* 0x000fe200078e0203 */
[----:B------:R-:W-:-:S07]  /*10e30*/  SHF.L.U32 R0, R2, 0x1f, RZ ;  /* 0x0000001f02007819 */ /* 0x000fce00000006ff */
.L_x_337:
[----:B--2---:R2:W3:Y:S02]  /*10e40*/  SYNCS.PHASECHK.TRANS64.TRYWAIT P0, [R3+URZ], R0 ;  /* 0x00000000030075a7 */ /* 0x0044e4000800017f */
[----:B---3--:R-:W-:Y:S05]  /*10e50*/  @!P0 NANOSLEEP.SYNCS 0x989680 ;  /* 0x009896800000895d */ /* 0x008fea0003900000 */
[----:B------:R-:W3:Y:S02]  /*10e60*/  @!P0 SYNCS.PHASECHK.TRANS64 P0, [R3+URZ], R0 ;  /* 0x00000000030085a7 */ /* 0x000ee4000800007f */
[----:B---3--:R-:W-:Y:S05]  /*10e70*/  @!P0 BRA `(.L_x_337) ;  /* 0xfffffffc00f08947 */ /* 0x008fea000383ffff */
.L_x_318:
[----:B------:R-:W-:Y:S05]  /*10e80*/  BSYNC B0 ;  /* 0x0000000000007941 */ /* 0x000fea0003800000 */
.L_x_317:
[----:B------:R-:W-:Y:S05]  /*10e90*/  EXIT ;  /* 0x000000000000794d */ /* 0x000fea0003800000 */
.L_x_22:
[----:B-1----:R-:W-:-:S04]  /*10ea0*/  IMAD.U32 R3, RZ, RZ, UR7 ;  /* 0x00000007ff037e24 */ /* 0x002fc8000f8e00ff */
[----:B------:R1:W3:Y:S03]  /*10eb0*/  SYNCS.PHASECHK.TRANS64.TRYWAIT P0, [R3+URZ], R0 ;  /* 0x00000000030075a7 */ /* 0x0002e6000800017f */
[----:B---3--:R-:W-:Y:S05]  /*10ec0*/  @!P0 NANOSLEEP.SYNCS 0x989680 ;  /* 0x009896800000895d */ /* 0x008fea0003900000 */
[----:B------:R-:W3:Y:S02]  /*10ed0*/  @!P0 SYNCS.PHASECHK.TRANS64 P0, [R3+URZ], R0 ;  /* 0x00000000030085a7 */ /* 0x000ee4000800007f */
[----:B---3--:R-:W-:Y:S05]  /*10ee0*/  @!P0 BRA `(.L_x_22) ;  /* 0xfffffffc00ec8947 */ /* 0x008fea000383ffff */
[----:B------:R-:W-:Y:S05]  /*10ef0*/  BRA `(.L_x_21) ;  /* 0xffffff1000507947 */ /* 0x000fea000383ffff */
.L_x_28:
[----:B-----5:R1:W-:Y:S02]  /*10f00*/  STL [R1+0x90], R0 ;  /* 0x0000900001007387 */ /* 0x0203e40000100800 */
[----:B-1----:R-:W-:-:S04]  /*10f10*/  IMAD.U32 R0, RZ, RZ, UR9 ;  /* 0x00000009ff007e24 */ /* 0x002fc8000f8e00ff */
[----:B------:R1:W4:Y:S03]  /*10f20*/  SYNCS.PHASECHK.TRANS64.TRYWAIT P0, [R0+URZ], R229 ;  /* 0x000000e5000075a7 */ /* 0x000326000800017f */
[----:B----4-:R-:W-:Y:S05]  /*10f30*/  @!P0 NANOSLEEP.SYNCS 0x989680 ;  /* 0x009896800000895d */ /* 0x010fea0003900000 */
[----:B------:R1:W4:Y:S02]  /*10f40*/  @!P0 SYNCS.PHASECHK.TRANS64 P0, [R0+URZ], R229 ;  /* 0x000000e5000085a7 */ /* 0x000324000800007f */
[----:B-1----:R1:W5:Y:S02]  /*10f50*/  LDL.LU R0, [R1+0x90] ;  /* 0x0000900001007983 */ /* 0x0023640000300800 */
[----:B-1--4-:R-:W-:Y:S05]  /*10f60*/  @!P0 BRA `(.L_x_28) ;  /* 0xfffffffc00e48947 */ /* 0x012fea000383ffff */
[----:B------:R-:W-:Y:S05]  /*10f70*/  BRA `(.L_x_27) ;  /* 0xffffff2000b47947 */ /* 0x000fea000383ffff */
.L_x_305:
[----:B------:R-:W-:Y:S01]  /*10f80*/  BSSY B1, `(.L_x_338) ;  /* 0x0000006000017945 */ /* 0x000fe20003800000 */
[----:B------:R-:W-:-:S07]  /*10f90*/  IMAD.MOV.U32 R2, RZ, RZ, -0x1 ;  /* 0xffffffffff027424 */ /* 0x000fce00078e00ff */
[----:B------:R-:W-:Y:S05]  /*10fa0*/  WARPSYNC.COLLECTIVE R2, `(.L_x_339) ;  /* 0x00000000020c7348 */ /* 0x000fea0003c00000 */
[----:B------:R-:W-:Y:S02]  /*10fb0*/  ELECT P0, UR62, PT ;  /* 0x00000000003e782f */ /* 0x000fe40003800000 */
[----:B------:R-:W-:Y:S01]  /*10fc0*/  MOV R2, UR62 ;  /* 0x0000003e00027c02 */ /* 0x000fe20008000f00 */
[----:B------:R-:W-:Y:S10]  /*10fd0*/  ENDCOLLECTIVE ;  /* 0x000000000000791b */ /* 0x000ff40003800000 */
.L_x_339:
[----:B------:R-:W-:Y:S05]  /*10fe0*/  BSYNC B1 ;  /* 0x0000000000017941 */ /* 0x000fea0003800000 */
.L_x_338:
[----:B------:R-:W-:Y:S05]  /*10ff0*/  BRA `(.L_x_340) ;  /* 0xffffffe8000c7947 */ /* 0x000fea000383ffff */
.L_x_308:
[----:B0-----:R0:W2:Y:S02]  /*11000*/  SYNCS.PHASECHK.TRANS64.TRYWAIT P0, [R11+URZ+0x90], R4 ;  /* 0x000090040b0075a7 */ /* 0x0010a4000800017f */
[----:B--2---:R-:W-:Y:S05]  /*11010*/  @!P0 NANOSLEEP.SYNCS 0x989680 ;  /* 0x009896800000895d */ /* 0x004fea0003900000 */
[----:B------:R-:W2:Y:S02]  /*11020*/  @!P0 SYNCS.PHASECHK.TRANS64 P0, [R11+URZ+0x90], R4 ;  /* 0x000090040b0085a7 */ /* 0x000ea4000800007f */
[----:B--2---:R-:W-:Y:S05]  /*11030*/  @!P0 BRA `(.L_x_308) ;  /* 0xfffffffc00f08947 */ /* 0x004fea000383ffff */
[----:B------:R-:W-:Y:S05]  /*11040*/  BRA `(.L_x_341) ;  /* 0xffffffe8004c7947 */ /* 0x000fea000383ffff */
.L_x_316:
[----:B------:R-:W-:Y:S01]  /*11050*/  BSSY B0, `(.L_x_342) ;  /* 0x0000006000007945 */ /* 0x000fe20003800000 */
[----:B------:R-:W-:-:S07]  /*11060*/  IMAD.MOV.U32 R2, RZ, RZ, -0x1 ;  /* 0xffffffffff027424 */ /* 0x000fce00078e00ff */
[----:B------:R-:W-:Y:S05]  /*11070*/  WARPSYNC.COLLECTIVE R2, `(.L_x_343) ;  /* 0x00000000020c7348 */ /* 0x000fea0003c00000 */
[----:B------:R-:W-:Y:S02]  /*11080*/  ELECT P0, UR62, PT ;  /* 0x00000000003e782f */ /* 0x000fe40003800000 */
[----:B------:R-:W-:Y:S01]  /*11090*/  MOV R2, UR62 ;  /* 0x0000003e00027c02 */ /* 0x000fe20008000f00 */
[----:B------:R-:W-:Y:S10]  /*110a0*/  ENDCOLLECTIVE ;  /* 0x000000000000791b */ /* 0x000ff40003800000 */
.L_x_343:
[----:B------:R-:W-:Y:S05]  /*110b0*/  BSYNC B0 ;  /* 0x0000000000007941 */ /* 0x000fea0003800000 */
.L_x_342:
[----:B------:R-:W-:Y:S05]  /*110c0*/  BRA `(.L_x_344) ;  /* 0xfffffff000c47947 */ /* 0x000fea000383ffff */
.L_x_320:
[----:B0-----:R0:W1:Y:S02]  /*110d0*/  SYNCS.PHASECHK.TRANS64.TRYWAIT P0, [R7+URZ], R2 ;  /* 0x00000002070075a7 */ /* 0x001064000800017f */
[----:B-1----:R-:W-:Y:S05]  /*110e0*/  @!P0 NANOSLEEP.SYNCS 0x989680 ;  /* 0x009896800000895d */ /* 0x002fea0003900000 */
[----:B------:R-:W1:Y:S02]  /*110f0*/  @!P0 SYNCS.PHASECHK.TRANS64 P0, [R7+URZ], R2 ;  /* 0x00000002070085a7 */ /* 0x000e64000800007f */
[----:B-1----:R-:W-:Y:S05]  /*11100*/  @!P0 BRA `(.L_x_320) ;  /* 0xfffffffc00f08947 */ /* 0x002fea000383ffff */
[----:B------:R-:W-:Y:S05]  /*11110*/  BRA `(.L_x_345) ;  /* 0xfffffff400087947 */ /* 0x000fea000383ffff */
.L_x_321:
[----:B0-----:R0:W1:Y:S02]  /*11120*/  SYNCS.PHASECHK.TRANS64.TRYWAIT P0, [R9+URZ], R4 ;  /* 0x00000004090075a7 */ /* 0x001064000800017f */
[----:B-1----:R-:W-:Y:S05]  /*11130*/  @!P0 NANOSLEEP.SYNCS 0x989680 ;  /* 0x009896800000895d */ /* 0x002fea0003900000 */
[----:B------:R-:W1:Y:S02]  /*11140*/  @!P0 SYNCS.PHASECHK.TRANS64 P0, [R9+URZ], R4 ;  /* 0x00000004090085a7 */ /* 0x000e64000800007f */
[----:B-1----:R-:W-:Y:S05]  /*11150*/  @!P0 BRA `(.L_x_321) ;  /* 0xfffffffc00f08947 */ /* 0x002fea000383ffff */
[----:B------:R-:W-:Y:S05]  /*11160*/  BRA `(.L_x_346) ;  /* 0xfffffff400187947 */ /* 0x000fea000383ffff */
.L_x_322:
[----:B0-----:R0:W1:Y:S02]  /*11170*/  SYNCS.PHASECHK.TRANS64.TRYWAIT P0, [R6+URZ], R5 ;  /* 0x00000005060075a7 */ /* 0x001064000800017f */
[----:B-1----:R-:W-:Y:S05]  /*11180*/  @!P0 NANOSLEEP.SYNCS 0x989680 ;  /* 0x009896800000895d */ /* 0x002fea0003900000 */
[----:B------:R-:W1:Y:S02]  /*11190*/  @!P0 SYNCS.PHASECHK.TRANS64 P0, [R6+URZ], R5 ;  /* 0x00000005060085a7 */ /* 0x000e64000800007f */
[----:B-1----:R-:W-:Y:S05]  /*111a0*/  @!P0 BRA `(.L_x_322) ;  /* 0xfffffffc00f08947 */ /* 0x002fea000383ffff */
[----:B------:R-:W-:Y:S05]  /*111b0*/  BRA `(.L_x_347) ;  /* 0xfffffff400287947 */ /* 0x000fea000383ffff */
.L_x_323:
[----:B0-----:R0:W1:Y:S02]  /*111c0*/  SYNCS.PHASECHK.TRANS64.TRYWAIT P0, [R9+URZ], R4 ;  /* 0x00000004090075a7 */ /* 0x001064000800017f */
[----:B-1----:R-:W-:Y:S05]  /*111d0*/  @!P0 NANOSLEEP.SYNCS 0x989680 ;  /* 0x009896800000895d */ /* 0x002fea0003900000 */
[----:B------:R-:W1:Y:S02]  /*111e0*/  @!P0 SYNCS.PHASECHK.TRANS64 P0, [R9+URZ], R4 ;  /* 0x00000004090085a7 */ /* 0x000e64000800007f */
[----:B-1----:R-:W-:Y:S05]  /*111f0*/  @!P0 BRA `(.L_x_323) ;  /* 0xfffffffc00f08947 */ /* 0x002fea000383ffff */
[----:B------:R-:W-:Y:S05]  /*11200*/  BRA `(.L_x_348) ;  /* 0xfffffff400387947 */ /* 0x000fea000383ffff */
.L_x_324:
[----:B0-----:R0:W1:Y:S02]  /*11210*/  SYNCS.PHASECHK.TRANS64.TRYWAIT P0, [R6+URZ], R5 ;  /* 0x00000005060075a7 */ /* 0x001064000800017f */
[----:B-1----:R-:W-:Y:S05]  /*11220*/  @!P0 NANOSLEEP.SYNCS 0x989680 ;  /* 0x009896800000895d */ /* 0x002fea0003900000 */
[----:B------:R-:W1:Y:S02]  /*11230*/  @!P0 SYNCS.PHASECHK.TRANS64 P0, [R6+URZ], R5 ;  /* 0x00000005060085a7 */ /* 0x000e64000800007f */
[----:B-1----:R-:W-:Y:S05]  /*11240*/  @!P0 BRA `(.L_x_324) ;  /* 0xfffffffc00f08947 */ /* 0x002fea000383ffff */
[----:B------:R-:W-:Y:S05]  /*11250*/  BRA `(.L_x_349) ;  /* 0xfffffff400487947 */ /* 0x000fea000383ffff */
.L_x_325:
[----:B0-----:R0:W1:Y:S02]  /*11260*/  SYNCS.PHASECHK.TRANS64.TRYWAIT P0, [R9+URZ], R4 ;  /* 0x00000004090075a7 */ /* 0x001064000800017f */
[----:B-1----:R-:W-:Y:S05]  /*11270*/  @!P0 NANOSLEEP.SYNCS 0x989680 ;  /* 0x009896800000895d */ /* 0x002fea0003900000 */
[----:B------:R-:W1:Y:S02]  /*11280*/  @!P0 SYNCS.PHASECHK.TRANS64 P0, [R9+URZ], R4 ;  /* 0x00000004090085a7 */ /* 0x000e64000800007f */
[----:B-1----:R-:W-:Y:S05]  /*11290*/  @!P0 BRA `(.L_x_325) ;  /* 0xfffffffc00f08947 */ /* 0x002fea000383ffff */
[----:B------:R-:W-:Y:S05]  /*112a0*/  BRA `(.L_x_350) ;  /* 0xfffffff400587947 */ /* 0x000fea000383ffff */
.L_x_326:
[----:B0-----:R0:W1:Y:S02]  /*112b0*/  SYNCS.PHASECHK.TRANS64.TRYWAIT P0, [R6+URZ], R5 ;  /* 0x00000005060075a7 */ /* 0x001064000800017f */
[----:B-1----:R-:W-:Y:S05]  /*112c0*/  @!P0 NANOSLEEP.SYNCS 0x989680 ;  /* 0x009896800000895d */ /* 0x002fea0003900000 */
[----:B------:R-:W1:Y:S02]  /*112d0*/  @!P0 SYNCS.PHASECHK.TRANS64 P0, [R6+URZ], R5 ;  /* 0x00000005060085a7 */ /* 0x000e64000800007f */
[----:B-1----:R-:W-:Y:S05]  /*112e0*/  @!P0 BRA `(.L_x_326) ;  /* 0xfffffffc00f08947 */ /* 0x002fea000383ffff */
[----:B------:R-:W-:Y:S05]  /*112f0*/  BRA `(.L_x_351) ;  /* 0xfffffff400687947 */ /* 0x000fea000383ffff */
.L_x_327:
[----:B0-----:R0:W1:Y:S02]  /*11300*/  SYNCS.PHASECHK.TRANS64.TRYWAIT P0, [R9+URZ], R4 ;  /* 0x00000004090075a7 */ /* 0x001064000800017f */
[----:B-1----:R-:W-:Y:S05]  /*11310*/  @!P0 NANOSLEEP.SYNCS 0x989680 ;  /* 0x009896800000895d */ /* 0x002fea0003900000 */
[----:B------:R-:W1:Y:S02]  /*11320*/  @!P0 SYNCS.PHASECHK.TRANS64 P0, [R9+URZ], R4 ;  /* 0x00000004090085a7 */ /* 0x000e64000800007f */
[----:B-1----:R-:W-:Y:S05]  /*11330*/  @!P0 BRA `(.L_x_327) ;  /* 0xfffffffc00f08947 */ /* 0x002fea000383ffff */
[----:B------:R-:W-:Y:S05]  /*11340*/  BRA `(.L_x_352) ;  /* 0xfffffff400787947 */ /* 0x000fea000383ffff */
.L_x_328:
[----:B0-----:R0:W1:Y:S02]  /*11350*/  SYNCS.PHASECHK.TRANS64.TRYWAIT P0, [R6+URZ], R5 ;  /* 0x00000005060075a7 */ /* 0x001064000800017f */
[----:B-1----:R-:W-:Y:S05]  /*11360*/  @!P0 NANOSLEEP.SYNCS 0x989680 ;  /* 0x009896800000895d */ /* 0x002fea0003900000 */
[----:B------:R-:W1:Y:S02]  /*11370*/  @!P0 SYNCS.PHASECHK.TRANS64 P0, [R6+URZ], R5 ;  /* 0x00000005060085a7 */ /* 0x000e64000800007f */
[----:B-1----:R-:W-:Y:S05]  /*11380*/  @!P0 BRA `(.L_x_328) ;  /* 0xfffffffc00f08947 */ /* 0x002fea000383ffff */
[----:B------:R-:W-:Y:S05]  /*11390*/  BRA `(.L_x_353) ;  /* 0xfffffff400887947 */ /* 0x000fea000383ffff */
.L_x_329:
[----:B0-----:R0:W1:Y:S02]  /*113a0*/  SYNCS.PHASECHK.TRANS64.TRYWAIT P0, [R9+URZ], R4 ;  /* 0x00000004090075a7 */ /* 0x001064000800017f */
[----:B-1----:R-:W-:Y:S05]  /*113b0*/  @!P0 NANOSLEEP.SYNCS 0x989680 ;  /* 0x009896800000895d */ /* 0x002fea0003900000 */
[----:B------:R-:W1:Y:S02]  /*113c0*/  @!P0 SYNCS.PHASECHK.TRANS64 P0, [R9+URZ], R4 ;  /* 0x00000004090085a7 */ /* 0x000e64000800007f */
[----:B-1----:R-:W-:Y:S05]  /*113d0*/  @!P0 BRA `(.L_x_329) ;  /* 0xfffffffc00f08947 */ /* 0x002fea000383ffff */
[----:B------:R-:W-:Y:S05]  /*113e0*/  BRA `(.L_x_354) ;  /* 0xfffffff400987947 */ /* 0x000fea000383ffff */
.L_x_330:
[----:B0-----:R0:W1:Y:S02]  /*113f0*/  SYNCS.PHASECHK.TRANS64.TRYWAIT P0, [R6+URZ], R5 ;  /* 0x00000005060075a7 */ /* 0x001064000800017f */
[----:B-1----:R-:W-:Y:S05]  /*11400*/  @!P0 NANOSLEEP.SYNCS 0x989680 ;  /* 0x009896800000895d */ /* 0x002fea0003900000 */
[----:B------:R-:W1:Y:S02]  /*11410*/  @!P0 SYNCS.PHASECHK.TRANS64 P0, [R6+URZ], R5 ;  /* 0x00000005060085a7 */ /* 0x000e64000800007f */
[----:B-1----:R-:W-:Y:S05]  /*11420*/  @!P0 BRA `(.L_x_330) ;  /* 0xfffffffc00f08947 */ /* 0x002fea000383ffff */
[----:B------:R-:W-:Y:S05]  /*11430*/  BRA `(.L_x_355) ;  /* 0xfffffff400a87947 */ /* 0x000fea000383ffff */
.L_x_331:
[----:B0-----:R0:W1:Y:S02]  /*11440*/  SYNCS.PHASECHK.TRANS64.TRYWAIT P0, [R9+URZ], R4 ;  /* 0x00000004090075a7 */ /* 0x001064000800017f */
[----:B-1----:R-:W-:Y:S05]  /*11450*/  @!P0 NANOSLEEP.SYNCS 0x989680 ;  /* 0x009896800000895d */ /* 0x002fea0003900000 */
[----:B------:R-:W1:Y:S02]  /*11460*/  @!P0 SYNCS.PHASECHK.TRANS64 P0, [R9+URZ], R4 ;  /* 0x00000004090085a7 */ /* 0x000e64000800007f */
[----:B-1----:R-:W-:Y:S05]  /*11470*/  @!P0 BRA `(.L_x_331) ;  /* 0xfffffffc00f08947 */ /* 0x002fea000383ffff */
[----:B------:R-:W-:Y:S05]  /*11480*/  BRA `(.L_x_356) ;  /* 0xfffffff400b87947 */ /* 0x000fea000383ffff */
.L_x_332:
[----:B0-----:R0:W1:Y:S02]  /*11490*/  SYNCS.PHASECHK.TRANS64.TRYWAIT P0, [R6+URZ], R5 ;  /* 0x00000005060075a7 */ /* 0x001064000800017f */
[----:B-1----:R-:W-:Y:S05]  /*114a0*/  @!P0 NANOSLEEP.SYNCS 0x989680 ;  /* 0x009896800000895d */ /* 0x002fea0003900000 */
[----:B------:R-:W1:Y:S02]  /*114b0*/  @!P0 SYNCS.PHASECHK.TRANS64 P0, [R6+URZ], R5 ;  /* 0x00000005060085a7 */ /* 0x000e64000800007f */
[----:B-1----:R-:W-:Y:S05]  /*114c0*/  @!P0 BRA `(.L_x_332) ;  /* 0xfffffffc00f08947 */ /* 0x002fea000383ffff */
[----:B------:R-:W-:Y:S05]  /*114d0*/  BRA `(.L_x_357) ;  /* 0xfffffff400c87947 */ /* 0x000fea000383ffff */
.L_x_333:
[----:B0-----:R0:W1:Y:S02]  /*114e0*/  SYNCS.PHASECHK.TRANS64.TRYWAIT P0, [R9+URZ], R4 ;  /* 0x00000004090075a7 */ /* 0x001064000800017f */
[----:B-1----:R-:W-:Y:S05]  /*114f0*/  @!P0 NANOSLEEP.SYNCS 0x989680 ;  /* 0x009896800000895d */ /* 0x002fea0003900000 */
[----:B------:R-:W1:Y:S02]  /*11500*/  @!P0 SYNCS.PHASECHK.TRANS64 P0, [R9+URZ], R4 ;  /* 0x00000004090085a7 */ /* 0x000e64000800007f */
[----:B-1----:R-:W-:Y:S05]  /*11510*/  @!P0 BRA `(.L_x_333) ;  /* 0xfffffffc00f08947 */ /* 0x002fea000383ffff */
[----:B------:R-:W-:Y:S05]  /*11520*/  BRA `(.L_x_358) ;  /* 0xfffffff400d87947 */ /* 0x000fea000383ffff */
.L_x_334:
[----:B0-----:R0:W1:Y:S02]  /*11530*/  SYNCS.PHASECHK.TRANS64.TRYWAIT P0, [R6+URZ], R5 ;  /* 0x00000005060075a7 */ /* 0x001064000800017f */
[----:B-1----:R-:W-:Y:S05]  /*11540*/  @!P0 NANOSLEEP.SYNCS 0x989680 ;  /* 0x009896800000895d */ /* 0x002fea0003900000 */
[----:B------:R-:W1:Y:S02]  /*11550*/  @!P0 SYNCS.PHASECHK.TRANS64 P0, [R6+URZ], R5 ;  /* 0x00000005060085a7 */ /* 0x000e64000800007f */
[----:B-1----:R-:W-:Y:S05]  /*11560*/  @!P0 BRA `(.L_x_334) ;  /* 0xfffffffc00f08947 */ /* 0x002fea000383ffff */
[----:B------:R-:W-:Y:S05]  /*11570*/  BRA `(.L_x_359) ;  /* 0xfffffff400e87947 */ /* 0x000fea000383ffff */
.L_x_335:
[----:B0-----:R0:W1:Y:S02]  /*11580*/  SYNCS.PHASECHK.TRANS64.TRYWAIT P0, [R9+URZ], R4 ;  /* 0x00000004090075a7 */ /* 0x001064000800017f */
[----:B-1----:R-:W-:Y:S05]  /*11590*/  @!P0 NANOSLEEP.SYNCS 0x989680 ;  /* 0x009896800000895d */ /* 0x002fea0003900000 */
[----:B------:R-:W1:Y:S02]  /*115a0*/  @!P0 SYNCS.PHASECHK.TRANS64 P0, [R9+URZ], R4 ;  /* 0x00000004090085a7 */ /* 0x000e64000800007f */
[----:B-1----:R-:W-:Y:S05]  /*115b0*/  @!P0 BRA `(.L_x_335) ;  /* 0xfffffffc00f08947 */ /* 0x002fea000383ffff */
[----:B------:R-:W-:Y:S05]  /*115c0*/  BRA `(.L_x_360) ;  /* 0xfffffff400f87947 */ /* 0x000fea000383ffff */
.L_x_336:
[----:B-1----:R1:W2:Y:S02]  /*115d0*/  SYNCS.PHASECHK.TRANS64.TRYWAIT P0, [R6+URZ], R5 ;  /* 0x00000005060075a7 */ /* 0x0022a4000800017f */
[----:B--2---:R-:W-:Y:S05]  /*115e0*/  @!P0 NANOSLEEP.SYNCS 0x989680 ;  /* 0x009896800000895d */ /* 0x004fea0003900000 */
[----:B------:R-:W2:Y:S02]  /*115f0*/  @!P0 SYNCS.PHASECHK.TRANS64 P0, [R6+URZ], R5 ;  /* 0x00000005060085a7 */ /* 0x000ea4000800007f */
[----:B--2---:R-:W-:Y:S05]  /*11600*/  @!P0 BRA `(.L_x_336) ;  /* 0xfffffffc00f08947 */ /* 0x004fea000383ffff */
[----:B------:R-:W-:Y:S05]  /*11610*/  BRA `(.L_x_361) ;  /* 0xfffffff800007947 */ /* 0x000fea000383ffff */
.L_x_362:
[----:B------:R-:W-:-:S00]  /*11620*/  BRA `(.L_x_362) ;  /* 0xfffffffc00fc7947 */ /* 0x000fc0000383ffff */
[----:B------:R-:W-:-:S00]  /*11630*/  NOP ;  /* 0x0000000000007918 */ /* 0x000fc00000000000 */
        /* <DEDUP_REMOVED lines=12> */
.L_x_363:


//--------------------- .nv.shared._ZN7cutlass13device_kernelINS_4gemm6kernel13GemmUniversalIN4cute5tupleIJiiiiEEENS1_10collective13CollectiveMmaINS1_37MainloopSm90TmaGmmaWarpSpecializedFP8ILi18ENS5_IJNS4_1CILi2EEENSA_ILi4EEENSA_ILi1EEEEEENS1_35KernelTmaWarpSpecializedCooperativeEEENS5_IJNSA_ILi256EEENSA_ILi128EEENSA_ILi32EEEEEENS_12float_e5m2_tENS5_IJlSD_lEEESL_SM_NS4_8TiledMMAINS4_8MMA_AtomIJNS4_4SM904GMMA31MMA_64x128x32_F32E5M2E5M2_SS_TNILNSQ_7ScaleInE1ELSS_1EEEEEENS4_6LayoutINS5_IJSB_SD_SD_EEENS5_IJSD_NSA_ILi0EEESX_EEEEENS5_IJNS4_10UnderscoreES10_S10_EEEEENS4_23SM90_TMA_LOAD_MULTICASTENS4_14ComposedLayoutINS4_7SwizzleILi1ELi4ELi3EEENS4_18smem_ptr_flag_bitsILi8EEENSV_INS5_IJNSA_ILi8EEESJ_EEENS5_IJSJ_SD_EEEEEEEvNS4_8identityES13_S1D_vS1E_EENS_8epilogue10collective6detail29Sm90TmaWarpSpecializedAdapterINS1H_15DefaultEpilogueISL_SM_SM_NS1G_6thread17LinearCombinationISL_Li1EffLNS1L_9ScaleType4KindE0ELNS_15FloatRoundStyleE2ESL_EENS1_15EpilogueDefaultEEEEEvvEEEEvNT_6ParamsE --------------------------
	.section	.nv.shared._ZN7cutlass13device_kernelINS_4gemm6kernel13GemmUniversalIN4cute5tupleIJiiiiEEENS1_10collective13CollectiveMmaINS1_37MainloopSm90TmaGmmaWarpSpecializedFP8ILi18ENS5_IJNS4_1CILi2EEENSA_ILi4EEENSA_ILi1EEEEEENS1_35KernelTmaWarpSpecializedCooperativeEEENS5_IJNSA_ILi256EEENSA_ILi128EEENSA_ILi32EEEEEENS_12float_e5m2_tENS5_IJlSD_lEEESL_SM_NS4_8TiledMMAINS4_8MMA_AtomIJNS4_4SM904GMMA31MMA_64x128x32_F32E5M2E5M2_SS_TNILNSQ_7ScaleInE1ELSS_1EEEEEENS4_6LayoutINS5_IJSB_SD_SD_EEENS5_IJSD_NSA_ILi0EEESX_EEEEENS5_IJNS4_10UnderscoreES10_S10_EEEEENS4_23SM90_TMA_LOAD_MULTICASTENS4_14ComposedLayoutINS4_7SwizzleILi1ELi4ELi3EEENS4_18smem_ptr_flag_bitsILi8EEENSV_INS5_IJNSA_ILi8EEESJ_EEENS5_IJSJ_SD_EEEEEEEvNS4_8identityES13_S1D_vS1E_EENS_8epilogue10collective6detail29Sm90TmaWarpSpecializedAdapterINS1H_15DefaultEpilogueISL_SM_SM_NS1G_6thread17LinearCombinationISL_Li1EffLNS1L_9ScaleType4KindE0ELNS_15FloatRoundStyleE2ESL_EENS1_15EpilogueDefaultEEEEEvvEEEEvNT_6ParamsE,"aw",@nobits
	.sectionflags	@""
	.align	16
	.zero		1024


//--------------------- .nv.shared.reserved.0     --------------------------
	.section	.nv.shared.reserved.0,"aw",@nobits
	.weak		__nv_reservedSMEM_offset_0_alias
	.size		__nv_reservedSMEM_offset_0_alias, 0, 0
	.other		__nv_reservedSMEM_offset_0_alias,@"STO_CUDA_RESERVED_SHARED STV_DEFAULT"
__nv_reservedSMEM_offset_0_alias:
	.zero		0


//--------------------- .nv.global                --------------------------
	.section	.nv.global,"aw",@nobits
.nv.global:
	.type		_ZN40_INTERNAL_a6ea3caa_4_k_cu_34d82cd6_200274cute1_E,@object
	.size		_ZN40_INTERNAL_a6ea3caa_4_k_cu_34d82cd6_200274cute1_E,(_ZN40_INTERNAL_a6ea3caa_4_k_cu_34d82cd6_200274cuda3std3__45__cpo6cbeginE - _ZN40_INTERNAL_a6ea3caa_4_k_cu_34d82cd6_200274cute1_E)
_ZN40_INTERNAL_a6ea3caa_4_k_cu_34d82cd6_200274cute1_E:
	.zero		1
	.type		_ZN40_INTERNAL_a6ea3caa_4_k_cu_34d82cd6_200274cuda3std3__45__cpo6cbeginE,@object
	.size		_ZN40_INTERNAL_a6ea3caa_4_k_cu_34d82cd6_200274cuda3std3__45__cpo6cbeginE,(_ZN40_INTERNAL_a6ea3caa_4_k_cu_34d82cd6_200274cuda3std3__48in_placeE - _ZN40_INTERNAL_a6ea3caa_4_k_cu_34d82cd6_200274cuda3std3__45__cpo6cbeginE)
_ZN40_INTERNAL_a6ea3caa_4_k_cu_34d82cd6_200274cuda3std3__45__cpo6cbeginE:
	.zero		1
	.type		_ZN40_INTERNAL_a6ea3caa_4_k_cu_34d82cd6_200274cuda3std3__48in_placeE,@object
	.size		_ZN40_INTERNAL_a6ea3caa_4_k_cu_34d82cd6_200274cuda3std3__48in_placeE,(_ZN40_INTERNAL_a6ea3caa_4_k_cu_34d82cd6_200274cuda3std6ranges3__45__cpo9iter_moveE - _ZN40_INTERNAL_a6ea3caa_4_k_cu_34d82cd6_200274cuda3std3__48in_placeE)
_ZN40_INTERNAL_a6ea3caa_4_k_cu_34d82cd6_200274cuda3std3__48in_placeE:
	.zero		1
	.type		_ZN40_INTERNAL_a6ea3caa_4_k_cu_34d82cd6_200274cuda3std6ranges3__45__cpo9iter_moveE,@object
	.size		_ZN40_INTERNAL_a6ea3caa_4_k_cu_34d82cd6_200274cuda3std6ranges3__45__cpo9iter_moveE,(_ZN40_INTERNAL_a6ea3caa_4_k_cu_34d82cd6_200274cuda3std3__45__cpo5beginE - _ZN40_INTERNAL_a6ea3caa_4_k_cu_34d82cd6_200274cuda3std6ranges3__45__cpo9iter_moveE)
_ZN40_INTERNAL_a6ea3caa_4_k_cu_34d82cd6_200274cuda3std6ranges3__45__cpo9iter_moveE:
	.zero		1
	.type		_ZN40_INTERNAL_a6ea3caa_4_k_cu_34d82cd6_200274cuda3std3__45__cpo5beginE,@object
	.size		_ZN40_INTERNAL_a6ea3caa_4_k_cu_34d82cd6_200274cuda3std3__45__cpo5beginE,(_ZN40_INTERNAL_a6ea3caa_4_k_cu_34d82cd6_200274cuda3std3__442_GLOBAL__N__a6ea3caa_4_k_cu_34d82cd6_200276ignoreE - _ZN40_INTERNAL_a6ea3caa_4_k_cu_34d82cd6_200274cuda3std3__45__cpo5beginE)
_ZN40_INTERNAL_a6ea3caa_4_k_cu_34d82cd6_200274cuda3std3__45__cpo5beginE:
	.zero		1
	.type		_ZN40_INTERNAL_a6ea3caa_4_k_cu_34d82cd6_200274cuda3std3__442_GLOBAL__N__a6ea3caa_4_k_cu_34d82cd6_200276ignoreE,@object
	.size		_ZN40_INTERNAL_a6ea3caa_4_k_cu_34d82cd6_200274cuda3std3__442_GLOBAL__N__a6ea3caa_4_k_cu_34d82cd6_200276ignoreE,(_ZN40_INTERNAL_a6ea3caa_4_k_cu_34d82cd6_200274cute7productE - _ZN40_INTERNAL_a6ea3caa_4_k_cu_34d82cd6_200274cuda3std3__442_GLOBAL__N__a6ea3caa_4_k_cu_34d82cd6_200276ignoreE)
_ZN40_INTERNAL_a6ea3caa_4_k_cu_34d82cd6_200274cuda3std3__442_GLOBAL__N__a6ea3caa_4_k_cu_34d82cd6_200276ignoreE:
	.zero		1
	.type		_ZN40_INTERNAL_a6ea3caa_4_k_cu_34d82cd6_200274cute7productE,@object
	.size		_ZN40_INTERNAL_a6ea3caa_4_k_cu_34d82cd6_200274cute7productE,(_ZN40_INTERNAL_a6ea3caa_4_k_cu_34d82cd6_200274cuda3std3__45__cpo3endE - _ZN40_INTERNAL_a6ea3caa_4_k_cu_34d82cd6_200274cute7productE)
_ZN40_INTERNAL_a6ea3caa_4_k_cu_34d82cd6_200274cute7productE:
	.zero		1
	.type		_ZN40_INTERNAL_a6ea3caa_4_k_cu_34d82cd6_200274cuda3std3__45__cpo3endE,@object
	.size		_ZN40_INTERNAL_a6ea3caa_4_k_cu_34d82cd6_200274cuda3std3__45__cpo3endE,(_ZN40_INTERNAL_a6ea3caa_4_k_cu_34d82cd6_200274cuda3std3__419piecewise_constructE - _ZN40_INTERNAL_a6ea3caa_4_k_cu_34d82cd6_200274cuda3std3__45__cpo3endE)
_ZN40_INTERNAL_a6ea3caa_4_k_cu_34d82cd6_200274cuda3std3__45__cpo3endE:
	.zero		1
	.type		_ZN40_INTERNAL_a6ea3caa_4_k_cu_34d82cd6_200274cuda3std3__419piecewise_constructE,@object
	.size		_ZN40_INTERNAL_a6ea3caa_4_k_cu_34d82cd6_200274cuda3std3__419piecewise_constructE,(_ZN40_INTERNAL_a6ea3caa_4_k_cu_34d82cd6_200274cuda3std3__45__cpo4cendE - _ZN40_INTERNAL_a6ea3caa_4_k_cu_34d82cd6_200274cuda3std3__419piecewise_constructE)
_ZN40_INTERNAL_a6ea3caa_4_k_cu_34d82cd6_200274cuda3std3__419piecewise_constructE:
	.zero		1
	.type		_ZN40_INTERNAL_a6ea3caa_4_k_cu_34d82cd6_200274cuda3std3__45__cpo4cendE,@object
	.size		_ZN40_INTERNAL_a6ea3caa_4_k_cu_34d82cd6_200274cuda3std3__45__cpo4cendE,(_ZN40_INTERNAL_a6ea3caa_4_k_cu_34d82cd6_200274cuda3std6ranges3__45__cpo4swapE - _ZN40_INTERNAL_a6ea3caa_4_k_cu_34d82cd6_200274cuda3std3__45__cpo4cendE)
_ZN40_INTERNAL_a6ea3caa_4_k_cu_34d82cd6_200274cuda3std3__45__cpo4cendE:
	.zero		1
	.type		_ZN40_INTERNAL_a6ea3caa_4_k_cu_34d82cd6_200274cuda3std6ranges3__45__cpo4swapE,@object
	.size		_ZN40_INTERNAL_a6ea3caa_4_k_cu_34d82cd6_200274cuda3std6ranges3__45__cpo4swapE,(.L_7 - _ZN40_INTERNAL_a6ea3caa_4_k_cu_34d82cd6_200274cuda3std6ranges3__45__cpo4swapE)
_ZN40_INTERNAL_a6ea3caa_4_k_cu_34d82cd6_200274cuda3std6ranges3__45__cpo4swapE:
	.zero		1
.L_7:


//--------------------- .nv.constant0._ZN7cutlass13device_kernelINS_4gemm6kernel13GemmUniversalIN4cute5tupleIJiiiiEEENS1_10collective13CollectiveMmaINS1_37MainloopSm90TmaGmmaWarpSpecializedFP8ILi18ENS5_IJNS4_1CILi2EEENSA_ILi4EEENSA_ILi1EEEEEENS1_35KernelTmaWarpSpecializedCooperativeEEENS5_IJNSA_ILi256EEENSA_ILi128EEENSA_ILi32EEEEEENS_12float_e5m2_tENS5_IJlSD_lEEESL_SM_NS4_8TiledMMAINS4_8MMA_AtomIJNS4_4SM904GMMA31MMA_64x128x32_F32E5M2E5M2_SS_TNILNSQ_7ScaleInE1ELSS_1EEEEEENS4_6LayoutINS5_IJSB_SD_SD_EEENS5_IJSD_NSA_ILi0EEESX_EEEEENS5_IJNS4_10UnderscoreES10_S10_EEEEENS4_23SM90_TMA_LOAD_MULTICASTENS4_14ComposedLayoutINS4_7SwizzleILi1ELi4ELi3EEENS4_18smem_ptr_flag_bitsILi8EEENSV_INS5_IJNSA_ILi8EEESJ_EEENS5_IJSJ_SD_EEEEEEEvNS4_8identityES13_S1D_vS1E_EENS_8epilogue10collective6detail29Sm90TmaWarpSpecializedAdapterINS1H_15DefaultEpilogueISL_SM_SM_NS1G_6thread17LinearCombinationISL_Li1EffLNS1L_9ScaleType4KindE0ELNS_15FloatRoundStyleE2ESL_EENS1_15EpilogueDefaultEEEEEvvEEEEvNT_6ParamsE --------------------------
	.section	.nv.constant0._ZN7cutlass13device_kernelINS_4gemm6kernel13GemmUniversalIN4cute5tupleIJiiiiEEENS1_10collective13CollectiveMmaINS1_37MainloopSm90TmaGmmaWarpSpecializedFP8ILi18ENS5_IJNS4_1CILi2EEENSA_ILi4EEENSA_ILi1EEEEEENS1_35KernelTmaWarpSpecializedCooperativeEEENS5_IJNSA_ILi256EEENSA_ILi128EEENSA_ILi32EEEEEENS_12float_e5m2_tENS5_IJlSD_lEEESL_SM_NS4_8TiledMMAINS4_8MMA_AtomIJNS4_4SM904GMMA31MMA_64x128x32_F32E5M2E5M2_SS_TNILNSQ_7ScaleInE1ELSS_1EEEEEENS4_6LayoutINS5_IJSB_SD_SD_EEENS5_IJSD_NSA_ILi0EEESX_EEEEENS5_IJNS4_10UnderscoreES10_S10_EEEEENS4_23SM90_TMA_LOAD_MULTICASTENS4_14ComposedLayoutINS4_7SwizzleILi1ELi4ELi3EEENS4_18smem_ptr_flag_bitsILi8EEENSV_INS5_IJNSA_ILi8EEESJ_EEENS5_IJSJ_SD_EEEEEEEvNS4_8identityES13_S1D_vS1E_EENS_8epilogue10collective6detail29Sm90TmaWarpSpecializedAdapterINS1H_15DefaultEpilogueISL_SM_SM_NS1G_6thread17LinearCombinationISL_Li1EffLNS1L_9ScaleType4KindE0ELNS_15FloatRoundStyleE2ESL_EENS1_15EpilogueDefaultEEEEEvvEEEEvNT_6ParamsE,"a",@progbits
	.sectionflags	@""
	.align	4
.nv.constant0._ZN7cutlass13device_kernelINS_4gemm6kernel13GemmUniversalIN4cute5tupleIJiiiiEEENS1_10collective13CollectiveMmaINS1_37MainloopSm90TmaGmmaWarpSpecializedFP8ILi18ENS5_IJNS4_1CILi2EEENSA_ILi4EEENSA_ILi1EEEEEENS1_35KernelTmaWarpSpecializedCooperativeEEENS5_IJNSA_ILi256EEENSA_ILi128EEENSA_ILi32EEEEEENS_12float_e5m2_tENS5_IJlSD_lEEESL_SM_NS4_8TiledMMAINS4_8MMA_AtomIJNS4_4SM904GMMA31MMA_64x128x32_F32E5M2E5M2_SS_TNILNSQ_7ScaleInE1ELSS_1EEEEEENS4_6LayoutINS5_IJSB_SD_SD_EEENS5_IJSD_NSA_ILi0EEESX_EEEEENS5_IJNS4_10UnderscoreES10_S10_EEEEENS4_23SM90_TMA_LOAD_MULTICASTENS4_14ComposedLayoutINS4_7SwizzleILi1ELi4ELi3EEENS4_18smem_ptr_flag_bitsILi8EEENSV_INS5_IJNSA_ILi8EEESJ_EEENS5_IJSJ_SD_EEEEEEEvNS4_8identityES13_S1D_vS1E_EENS_8epilogue10collective6detail29Sm90TmaWarpSpecializedAdapterINS1H_15DefaultEpilogueISL_SM_SM_NS1G_6thread17LinearCombinationISL_Li1EffLNS1L_9ScaleType4KindE0ELNS_15FloatRoundStyleE2ESL_EENS1_15EpilogueDefaultEEEEEvvEEEEvNT_6ParamsE:
	.zero		1664


//--------------------- SYMBOLS --------------------------

	.type		.nv.reservedSmem.offset0,@object
	.size		.nv.reservedSmem.offset0,0x4
